//
// Generated by NVIDIA NVVM Compiler
//
// Compiler Build ID: CL-36424714
// Cuda compilation tools, release 13.0, V13.0.88
// Based on NVVM 20.0.0
//

.version 9.0
.target sm_100
.address_size 64

	// .globl	_ZN6oscean17output_generation3gpu4cuda22bilinearResampleKernelEPKfPfiiii
.global .align 4 .b8 __cudart_i2opi_f[24] = {65, 144, 67, 60, 153, 149, 98, 219, 192, 221, 52, 245, 209, 87, 39, 252, 41, 21, 68, 78, 110, 131, 249, 162};

.visible .entry _ZN6oscean17output_generation3gpu4cuda22bilinearResampleKernelEPKfPfiiii(
	.param .u64 .ptr .align 1 _ZN6oscean17output_generation3gpu4cuda22bilinearResampleKernelEPKfPfiiii_param_0,
	.param .u64 .ptr .align 1 _ZN6oscean17output_generation3gpu4cuda22bilinearResampleKernelEPKfPfiiii_param_1,
	.param .u32 _ZN6oscean17output_generation3gpu4cuda22bilinearResampleKernelEPKfPfiiii_param_2,
	.param .u32 _ZN6oscean17output_generation3gpu4cuda22bilinearResampleKernelEPKfPfiiii_param_3,
	.param .u32 _ZN6oscean17output_generation3gpu4cuda22bilinearResampleKernelEPKfPfiiii_param_4,
	.param .u32 _ZN6oscean17output_generation3gpu4cuda22bilinearResampleKernelEPKfPfiiii_param_5
)
{
	.reg .pred 	%p<4>;
	.reg .b32 	%r<32>;
	.reg .b32 	%f<30>;
	.reg .b64 	%rd<15>;

	ld.param.u64 	%rd1, [_ZN6oscean17output_generation3gpu4cuda22bilinearResampleKernelEPKfPfiiii_param_0];
	ld.param.u64 	%rd2, [_ZN6oscean17output_generation3gpu4cuda22bilinearResampleKernelEPKfPfiiii_param_1];
	ld.param.u32 	%r3, [_ZN6oscean17output_generation3gpu4cuda22bilinearResampleKernelEPKfPfiiii_param_2];
	ld.param.u32 	%r4, [_ZN6oscean17output_generation3gpu4cuda22bilinearResampleKernelEPKfPfiiii_param_3];
	ld.param.u32 	%r5, [_ZN6oscean17output_generation3gpu4cuda22bilinearResampleKernelEPKfPfiiii_param_4];
	ld.param.u32 	%r7, [_ZN6oscean17output_generation3gpu4cuda22bilinearResampleKernelEPKfPfiiii_param_5];
	mov.u32 	%r8, %ctaid.x;
	mov.u32 	%r9, %ntid.x;
	mov.u32 	%r10, %tid.x;
	mad.lo.s32 	%r1, %r8, %r9, %r10;
	mov.u32 	%r11, %ctaid.y;
	mov.u32 	%r12, %ntid.y;
	mov.u32 	%r13, %tid.y;
	mad.lo.s32 	%r14, %r11, %r12, %r13;
	setp.ge.s32 	%p1, %r1, %r5;
	setp.ge.s32 	%p2, %r14, %r7;
	or.pred  	%p3, %p1, %p2;
	@%p3 bra 	$L__BB0_2;
	cvta.to.global.u64 	%rd3, %rd1;
	cvta.to.global.u64 	%rd4, %rd2;
	cvt.rn.f32.s32 	%f1, %r1;
	cvt.rn.f32.s32 	%f2, %r3;
	mul.f32 	%f3, %f1, %f2;
	cvt.rn.f32.s32 	%f4, %r5;
	div.rn.f32 	%f5, %f3, %f4;
	cvt.rn.f32.u32 	%f6, %r14;
	cvt.rn.f32.s32 	%f7, %r4;
	mul.f32 	%f8, %f6, %f7;
	cvt.rn.f32.u32 	%f9, %r7;
	div.rn.f32 	%f10, %f8, %f9;
	cvt.rmi.f32.f32 	%f11, %f5;
	cvt.rzi.s32.f32 	%r15, %f11;
	cvt.rmi.f32.f32 	%f12, %f10;
	cvt.rzi.s32.f32 	%r16, %f12;
	add.s32 	%r17, %r15, 1;
	add.s32 	%r18, %r3, -1;
	min.s32 	%r19, %r17, %r18;
	add.s32 	%r20, %r16, 1;
	add.s32 	%r21, %r4, -1;
	min.s32 	%r22, %r20, %r21;
	cvt.rn.f32.s32 	%f13, %r15;
	sub.f32 	%f14, %f5, %f13;
	cvt.rn.f32.s32 	%f15, %r16;
	sub.f32 	%f16, %f10, %f15;
	max.s32 	%r23, %r15, 0;
	max.s32 	%r24, %r16, 0;
	mul.lo.s32 	%r25, %r24, %r3;
	add.s32 	%r26, %r25, %r23;
	mul.wide.s32 	%rd5, %r26, 4;
	add.s64 	%rd6, %rd3, %rd5;
	ld.global.f32 	%f17, [%rd6];
	add.s32 	%r27, %r25, %r19;
	mul.wide.s32 	%rd7, %r27, 4;
	add.s64 	%rd8, %rd3, %rd7;
	ld.global.f32 	%f18, [%rd8];
	mul.lo.s32 	%r28, %r22, %r3;
	add.s32 	%r29, %r28, %r23;
	mul.wide.s32 	%rd9, %r29, 4;
	add.s64 	%rd10, %rd3, %rd9;
	ld.global.f32 	%f19, [%rd10];
	add.s32 	%r30, %r28, %r19;
	mul.wide.s32 	%rd11, %r30, 4;
	add.s64 	%rd12, %rd3, %rd11;
	ld.global.f32 	%f20, [%rd12];
	mov.f32 	%f21, 0f3F800000;
	sub.f32 	%f22, %f21, %f14;
	mul.f32 	%f23, %f14, %f18;
	fma.rn.f32 	%f24, %f22, %f17, %f23;
	mul.f32 	%f25, %f14, %f20;
	fma.rn.f32 	%f26, %f22, %f19, %f25;
	sub.f32 	%f27, %f21, %f16;
	mul.f32 	%f28, %f16, %f26;
	fma.rn.f32 	%f29, %f27, %f24, %f28;
	mad.lo.s32 	%r31, %r5, %r14, %r1;
	mul.wide.s32 	%rd13, %r31, 4;
	add.s64 	%rd14, %rd4, %rd13;
	st.global.f32 	[%rd14], %f29;
$L__BB0_2:
	ret;

}
	// .globl	_ZN6oscean17output_generation3gpu4cuda21bicubicResampleKernelEPKfPfiiii
.visible .entry _ZN6oscean17output_generation3gpu4cuda21bicubicResampleKernelEPKfPfiiii(
	.param .u64 .ptr .align 1 _ZN6oscean17output_generation3gpu4cuda21bicubicResampleKernelEPKfPfiiii_param_0,
	.param .u64 .ptr .align 1 _ZN6oscean17output_generation3gpu4cuda21bicubicResampleKernelEPKfPfiiii_param_1,
	.param .u32 _ZN6oscean17output_generation3gpu4cuda21bicubicResampleKernelEPKfPfiiii_param_2,
	.param .u32 _ZN6oscean17output_generation3gpu4cuda21bicubicResampleKernelEPKfPfiiii_param_3,
	.param .u32 _ZN6oscean17output_generation3gpu4cuda21bicubicResampleKernelEPKfPfiiii_param_4,
	.param .u32 _ZN6oscean17output_generation3gpu4cuda21bicubicResampleKernelEPKfPfiiii_param_5
)
{
	.reg .pred 	%p<15>;
	.reg .b32 	%r<47>;
	.reg .b32 	%f<95>;
	.reg .b64 	%rd<16>;

	ld.param.u64 	%rd2, [_ZN6oscean17output_generation3gpu4cuda21bicubicResampleKernelEPKfPfiiii_param_0];
	ld.param.u32 	%r13, [_ZN6oscean17output_generation3gpu4cuda21bicubicResampleKernelEPKfPfiiii_param_2];
	ld.param.u32 	%r14, [_ZN6oscean17output_generation3gpu4cuda21bicubicResampleKernelEPKfPfiiii_param_3];
	ld.param.u32 	%r15, [_ZN6oscean17output_generation3gpu4cuda21bicubicResampleKernelEPKfPfiiii_param_4];
	ld.param.u32 	%r17, [_ZN6oscean17output_generation3gpu4cuda21bicubicResampleKernelEPKfPfiiii_param_5];
	mov.u32 	%r18, %ctaid.x;
	mov.u32 	%r19, %ntid.x;
	mov.u32 	%r20, %tid.x;
	mad.lo.s32 	%r1, %r18, %r19, %r20;
	mov.u32 	%r21, %ctaid.y;
	mov.u32 	%r22, %ntid.y;
	mov.u32 	%r23, %tid.y;
	mad.lo.s32 	%r24, %r21, %r22, %r23;
	setp.ge.s32 	%p1, %r1, %r15;
	setp.ge.s32 	%p2, %r24, %r17;
	or.pred  	%p3, %p1, %p2;
	@%p3 bra 	$L__BB1_4;
	cvta.to.global.u64 	%rd1, %rd2;
	cvt.rn.f32.s32 	%f16, %r1;
	cvt.rn.f32.s32 	%f17, %r13;
	mul.f32 	%f18, %f16, %f17;
	cvt.rn.f32.s32 	%f19, %r15;
	div.rn.f32 	%f20, %f18, %f19;
	cvt.rn.f32.u32 	%f21, %r24;
	cvt.rn.f32.s32 	%f22, %r14;
	mul.f32 	%f23, %f21, %f22;
	cvt.rn.f32.u32 	%f24, %r17;
	div.rn.f32 	%f25, %f23, %f24;
	cvt.rmi.f32.f32 	%f26, %f20;
	cvt.rzi.s32.f32 	%r26, %f26;
	cvt.rmi.f32.f32 	%f27, %f25;
	cvt.rzi.s32.f32 	%r46, %f27;
	cvt.rn.f32.s32 	%f28, %r26;
	cvt.rn.f32.s32 	%f29, %r46;
	add.s32 	%r27, %r13, -1;
	add.s32 	%r4, %r14, -1;
	sub.f32 	%f30, %f28, %f20;
	sub.f32 	%f1, %f29, %f25;
	add.s32 	%r28, %r26, -1;
	min.s32 	%r29, %r28, %r27;
	max.s32 	%r5, %r29, 0;
	add.f32 	%f31, %f30, 0fBF800000;
	abs.f32 	%f2, %f31;
	mul.f32 	%f32, %f2, 0f3F000000;
	mov.f32 	%f33, 0f40200000;
	sub.f32 	%f34, %f33, %f32;
	fma.rn.f32 	%f35, %f2, %f34, 0fC0800000;
	fma.rn.f32 	%f3, %f2, %f35, 0f40000000;
	min.s32 	%r30, %r26, %r27;
	max.s32 	%r6, %r30, 0;
	add.f32 	%f36, %f30, 0f00000000;
	abs.f32 	%f4, %f36;
	mul.f32 	%f37, %f4, 0f3F000000;
	sub.f32 	%f38, %f33, %f37;
	fma.rn.f32 	%f39, %f4, %f38, 0fC0800000;
	fma.rn.f32 	%f5, %f4, %f39, 0f40000000;
	add.s32 	%r31, %r26, 1;
	min.s32 	%r32, %r31, %r27;
	max.s32 	%r7, %r32, 0;
	add.f32 	%f40, %f30, 0f3F800000;
	abs.f32 	%f6, %f40;
	mul.f32 	%f41, %f6, 0f3F000000;
	sub.f32 	%f42, %f33, %f41;
	fma.rn.f32 	%f43, %f6, %f42, 0fC0800000;
	fma.rn.f32 	%f7, %f6, %f43, 0f40000000;
	fma.rn.f32 	%f44, %f6, 0f3FC00000, 0fC0200000;
	mul.f32 	%f45, %f6, %f44;
	fma.rn.f32 	%f8, %f6, %f45, 0f3F800000;
	add.s32 	%r33, %r26, 2;
	min.s32 	%r34, %r33, %r27;
	max.s32 	%r8, %r34, 0;
	add.f32 	%f46, %f30, 0f40000000;
	abs.f32 	%f9, %f46;
	mul.f32 	%f47, %f9, 0f3F000000;
	sub.f32 	%f48, %f33, %f47;
	fma.rn.f32 	%f49, %f9, %f48, 0fC0800000;
	fma.rn.f32 	%f10, %f9, %f49, 0f40000000;
	mov.f32 	%f93, 0f00000000;
	mov.b32 	%r45, -4;
	mov.f32 	%f94, %f93;
$L__BB1_2:
	setp.geu.f32 	%p4, %f9, 0f40000000;
	setp.lt.f32 	%p5, %f9, 0f3F800000;
	setp.geu.f32 	%p6, %f6, 0f40000000;
	setp.lt.f32 	%p7, %f6, 0f3F800000;
	setp.geu.f32 	%p8, %f4, 0f40000000;
	setp.lt.f32 	%p9, %f4, 0f3F800000;
	setp.geu.f32 	%p10, %f2, 0f40000000;
	setp.lt.f32 	%p11, %f2, 0f3F800000;
	add.s32 	%r35, %r45, 3;
	add.s32 	%r36, %r46, -1;
	min.s32 	%r37, %r36, %r4;
	max.s32 	%r38, %r37, 0;
	cvt.rn.f32.s32 	%f50, %r35;
	add.f32 	%f51, %f1, %f50;
	abs.f32 	%f52, %f51;
	setp.lt.f32 	%p12, %f52, 0f3F800000;
	setp.geu.f32 	%p13, %f52, 0f40000000;
	fma.rn.f32 	%f53, %f52, 0fBF000000, 0f40200000;
	fma.rn.f32 	%f54, %f52, %f53, 0fC0800000;
	fma.rn.f32 	%f55, %f52, %f54, 0f40000000;
	fma.rn.f32 	%f56, %f52, 0f3FC00000, 0fC0200000;
	mul.f32 	%f57, %f52, %f56;
	fma.rn.f32 	%f58, %f52, %f57, 0f3F800000;
	mul.lo.s32 	%r39, %r38, %r13;
	selp.f32 	%f59, 0f00000000, %f3, %p10;
	fma.rn.f32 	%f60, %f2, 0f3FC00000, 0fC0200000;
	mul.f32 	%f61, %f2, %f60;
	fma.rn.f32 	%f62, %f2, %f61, 0f3F800000;
	selp.f32 	%f63, %f62, %f59, %p11;
	selp.f32 	%f64, 0f00000000, %f55, %p13;
	selp.f32 	%f65, %f58, %f64, %p12;
	mul.f32 	%f66, %f63, %f65;
	add.s32 	%r40, %r5, %r39;
	mul.wide.s32 	%rd4, %r40, 4;
	add.s64 	%rd5, %rd1, %rd4;
	ld.global.f32 	%f67, [%rd5];
	fma.rn.f32 	%f68, %f67, %f66, %f94;
	add.f32 	%f69, %f93, %f66;
	selp.f32 	%f70, 0f00000000, %f5, %p8;
	fma.rn.f32 	%f71, %f4, 0f3FC00000, 0fC0200000;
	mul.f32 	%f72, %f4, %f71;
	fma.rn.f32 	%f73, %f4, %f72, 0f3F800000;
	selp.f32 	%f74, %f73, %f70, %p9;
	mul.f32 	%f75, %f74, %f65;
	add.s32 	%r41, %r6, %r39;
	mul.wide.s32 	%rd6, %r41, 4;
	add.s64 	%rd7, %rd1, %rd6;
	ld.global.f32 	%f76, [%rd7];
	fma.rn.f32 	%f77, %f76, %f75, %f68;
	add.f32 	%f78, %f69, %f75;
	selp.f32 	%f79, 0f00000000, %f7, %p6;
	selp.f32 	%f80, %f8, %f79, %p7;
	mul.f32 	%f81, %f80, %f65;
	add.s32 	%r42, %r7, %r39;
	mul.wide.s32 	%rd8, %r42, 4;
	add.s64 	%rd9, %rd1, %rd8;
	ld.global.f32 	%f82, [%rd9];
	fma.rn.f32 	%f83, %f82, %f81, %f77;
	add.f32 	%f84, %f78, %f81;
	selp.f32 	%f85, 0f00000000, %f10, %p4;
	fma.rn.f32 	%f86, %f9, 0f3FC00000, 0fC0200000;
	mul.f32 	%f87, %f9, %f86;
	fma.rn.f32 	%f88, %f9, %f87, 0f3F800000;
	selp.f32 	%f89, %f88, %f85, %p5;
	mul.f32 	%f90, %f89, %f65;
	add.s32 	%r43, %r8, %r39;
	mul.wide.s32 	%rd10, %r43, 4;
	add.s64 	%rd11, %rd1, %rd10;
	ld.global.f32 	%f91, [%rd11];
	fma.rn.f32 	%f94, %f91, %f90, %f83;
	add.f32 	%f93, %f84, %f90;
	add.s32 	%r46, %r46, 1;
	add.s32 	%r45, %r45, 1;
	setp.ne.s32 	%p14, %r45, 0;
	@%p14 bra 	$L__BB1_2;
	ld.param.u64 	%rd15, [_ZN6oscean17output_generation3gpu4cuda21bicubicResampleKernelEPKfPfiiii_param_1];
	div.rn.f32 	%f92, %f94, %f93;
	mad.lo.s32 	%r44, %r15, %r24, %r1;
	cvta.to.global.u64 	%rd12, %rd15;
	mul.wide.s32 	%rd13, %r44, 4;
	add.s64 	%rd14, %rd12, %rd13;
	st.global.f32 	[%rd14], %f92;
$L__BB1_4:
	ret;

}
	// .globl	_ZN6oscean17output_generation3gpu4cuda21lanczosResampleKernelEPKfPfiiiii
.visible .entry _ZN6oscean17output_generation3gpu4cuda21lanczosResampleKernelEPKfPfiiiii(
	.param .u64 .ptr .align 1 _ZN6oscean17output_generation3gpu4cuda21lanczosResampleKernelEPKfPfiiiii_param_0,
	.param .u64 .ptr .align 1 _ZN6oscean17output_generation3gpu4cuda21lanczosResampleKernelEPKfPfiiiii_param_1,
	.param .u32 _ZN6oscean17output_generation3gpu4cuda21lanczosResampleKernelEPKfPfiiiii_param_2,
	.param .u32 _ZN6oscean17output_generation3gpu4cuda21lanczosResampleKernelEPKfPfiiiii_param_3,
	.param .u32 _ZN6oscean17output_generation3gpu4cuda21lanczosResampleKernelEPKfPfiiiii_param_4,
	.param .u32 _ZN6oscean17output_generation3gpu4cuda21lanczosResampleKernelEPKfPfiiiii_param_5,
	.param .u32 _ZN6oscean17output_generation3gpu4cuda21lanczosResampleKernelEPKfPfiiiii_param_6
)
{
	.local .align 4 .b8 	__local_depot2[28];
	.reg .b64 	%SP;
	.reg .b64 	%SPL;
	.reg .pred 	%p<55>;
	.reg .b32 	%r<198>;
	.reg .b32 	%f<173>;
	.reg .b64 	%rd<84>;
	.reg .b64 	%fd<13>;

	mov.u64 	%SPL, __local_depot2;
	ld.param.u32 	%r62, [_ZN6oscean17output_generation3gpu4cuda21lanczosResampleKernelEPKfPfiiiii_param_2];
	ld.param.u32 	%r64, [_ZN6oscean17output_generation3gpu4cuda21lanczosResampleKernelEPKfPfiiiii_param_4];
	ld.param.u32 	%r67, [_ZN6oscean17output_generation3gpu4cuda21lanczosResampleKernelEPKfPfiiiii_param_5];
	ld.param.u32 	%r66, [_ZN6oscean17output_generation3gpu4cuda21lanczosResampleKernelEPKfPfiiiii_param_6];
	add.u64 	%rd1, %SPL, 0;
	add.u64 	%rd2, %SPL, 0;
	add.u64 	%rd3, %SPL, 0;
	add.u64 	%rd4, %SPL, 0;
	mov.u32 	%r68, %ctaid.x;
	mov.u32 	%r69, %ntid.x;
	mov.u32 	%r70, %tid.x;
	mad.lo.s32 	%r1, %r68, %r69, %r70;
	mov.u32 	%r71, %ctaid.y;
	mov.u32 	%r72, %ntid.y;
	mov.u32 	%r73, %tid.y;
	mad.lo.s32 	%r74, %r71, %r72, %r73;
	setp.ge.s32 	%p5, %r1, %r64;
	setp.ge.s32 	%p6, %r74, %r67;
	or.pred  	%p7, %p5, %p6;
	@%p7 bra 	$L__BB2_42;
	ld.param.u32 	%r178, [_ZN6oscean17output_generation3gpu4cuda21lanczosResampleKernelEPKfPfiiiii_param_3];
	cvt.rn.f32.s32 	%f45, %r1;
	cvt.rn.f32.s32 	%f46, %r62;
	mul.f32 	%f47, %f45, %f46;
	cvt.rn.f32.s32 	%f48, %r64;
	div.rn.f32 	%f1, %f47, %f48;
	cvt.rn.f32.u32 	%f49, %r74;
	cvt.rn.f32.s32 	%f50, %r178;
	mul.f32 	%f51, %f49, %f50;
	cvt.rn.f32.u32 	%f52, %r67;
	div.rn.f32 	%f2, %f51, %f52;
	cvt.rmi.f32.f32 	%f53, %f1;
	cvt.rzi.s32.f32 	%r3, %f53;
	cvt.rmi.f32.f32 	%f54, %f2;
	cvt.rzi.s32.f32 	%r4, %f54;
	sub.s32 	%r5, 1, %r66;
	setp.gt.s32 	%p8, %r5, %r66;
	mov.f32 	%f169, 0f00000000;
	mov.f32 	%f170, %f169;
	@%p8 bra 	$L__BB2_41;
	cvt.rn.f32.s32 	%f56, %r4;
	cvt.rn.f32.s32 	%f57, %r3;
	sub.f32 	%f3, %f57, %f1;
	cvt.rn.f32.s32 	%f4, %r66;
	sub.f32 	%f5, %f56, %f2;
	mov.f32 	%f170, 0f00000000;
	mov.u64 	%rd58, __cudart_i2opi_f;
	mov.u32 	%r180, %r5;
	mov.f32 	%f169, %f170;
$L__BB2_3:
	ld.param.u32 	%r179, [_ZN6oscean17output_generation3gpu4cuda21lanczosResampleKernelEPKfPfiiiii_param_3];
	add.s32 	%r75, %r180, %r4;
	setp.lt.s32 	%p9, %r75, 0;
	setp.ge.s32 	%p10, %r75, %r179;
	or.pred  	%p1, %p9, %p10;
	cvt.rn.f32.s32 	%f58, %r180;
	add.f32 	%f59, %f5, %f58;
	setp.eq.f32 	%p11, %f59, 0f00000000;
	abs.f32 	%f60, %f59;
	setp.ge.f32 	%p12, %f60, %f4;
	cvt.f64.f32 	%fd1, %f59;
	mul.f64 	%fd2, %fd1, 0d400921FB54442D18;
	cvt.rn.f32.f64 	%f8, %fd2;
	div.rn.f32 	%f9, %f8, %f4;
	mul.f32 	%f62, %f8, 0f3F22F983;
	cvt.rni.s32.f32 	%r76, %f62;
	cvt.rn.f32.s32 	%f63, %r76;
	fma.rn.f32 	%f64, %f63, 0fBFC90FDA, %f8;
	fma.rn.f32 	%f65, %f63, 0fB3A22168, %f64;
	fma.rn.f32 	%f66, %f63, 0fA7C234C5, %f65;
	abs.f32 	%f67, %f8;
	setp.ltu.f32 	%p13, %f67, 0f47CE4780;
	setp.eq.f32 	%p14, %f67, 0f7F800000;
	mov.b32 	%r77, %f8;
	shr.u32 	%r78, %r77, 23;
	and.b32  	%r79, %r78, 224;
	add.s32 	%r80, %r79, -128;
	shl.b32 	%r81, %r77, 8;
	or.b32  	%r7, %r81, -2147483648;
	shr.u32 	%r82, %r80, 5;
	and.b32  	%r8, %r78, 31;
	mul.wide.u32 	%rd26, %r82, 4;
	sub.s64 	%rd5, %rd2, %rd26;
	mov.f32 	%f68, 0f00000000;
	mul.rn.f32 	%f69, %f8, %f68;
	mul.f32 	%f70, %f9, 0f3F22F983;
	cvt.rni.s32.f32 	%r83, %f70;
	cvt.rn.f32.s32 	%f71, %r83;
	fma.rn.f32 	%f72, %f71, 0fBFC90FDA, %f9;
	fma.rn.f32 	%f73, %f71, 0fB3A22168, %f72;
	fma.rn.f32 	%f74, %f71, 0fA7C234C5, %f73;
	abs.f32 	%f75, %f9;
	setp.ltu.f32 	%p15, %f75, 0f47CE4780;
	setp.eq.f32 	%p16, %f75, 0f7F800000;
	mov.b32 	%r84, %f9;
	shr.u32 	%r85, %r84, 23;
	shl.b32 	%r86, %r84, 8;
	or.b32  	%r9, %r86, -2147483648;
	and.b32  	%r10, %r85, 31;
	mul.rn.f32 	%f76, %f9, %f68;
	or.pred  	%p2, %p11, %p12;
	or.pred  	%p3, %p13, %p14;
	selp.b32 	%r11, %r76, 0, %p13;
	selp.f32 	%f10, %f66, %f69, %p13;
	or.pred  	%p4, %p15, %p16;
	selp.b32 	%r12, %r83, 0, %p15;
	selp.f32 	%f11, %f74, %f76, %p15;
	mov.u32 	%r181, %r5;
$L__BB2_4:
	add.s32 	%r87, %r181, %r3;
	setp.lt.s32 	%p17, %r87, 0;
	setp.ge.s32 	%p18, %r87, %r62;
	or.pred  	%p19, %p17, %p18;
	or.pred  	%p20, %p19, %p1;
	@%p20 bra 	$L__BB2_39;
	cvt.rn.f32.s32 	%f78, %r181;
	add.f32 	%f14, %f3, %f78;
	setp.eq.f32 	%p21, %f14, 0f00000000;
	mov.f32 	%f165, 0f3F800000;
	@%p21 bra 	$L__BB2_24;
	abs.f32 	%f80, %f14;
	setp.ge.f32 	%p22, %f80, %f4;
	mov.f32 	%f165, 0f00000000;
	@%p22 bra 	$L__BB2_24;
	cvt.f64.f32 	%fd3, %f14;
	mul.f64 	%fd4, %fd3, 0d400921FB54442D18;
	cvt.rn.f32.f64 	%f15, %fd4;
	div.rn.f32 	%f16, %f15, %f4;
	mul.f32 	%f81, %f15, 0f3F22F983;
	cvt.rni.s32.f32 	%r185, %f81;
	cvt.rn.f32.s32 	%f82, %r185;
	fma.rn.f32 	%f83, %f82, 0fBFC90FDA, %f15;
	fma.rn.f32 	%f84, %f82, 0fB3A22168, %f83;
	fma.rn.f32 	%f163, %f82, 0fA7C234C5, %f84;
	abs.f32 	%f18, %f15;
	setp.ltu.f32 	%p23, %f18, 0f47CE4780;
	@%p23 bra 	$L__BB2_15;
	setp.neu.f32 	%p24, %f18, 0f7F800000;
	@%p24 bra 	$L__BB2_10;
	mov.f32 	%f87, 0f00000000;
	mul.rn.f32 	%f163, %f15, %f87;
	mov.b32 	%r185, 0;
	bra.uni 	$L__BB2_15;
$L__BB2_10:
	mov.b32 	%r15, %f15;
	mov.b64 	%rd80, 0;
	mov.b32 	%r182, 0;
	mov.u64 	%rd78, __cudart_i2opi_f;
	mov.u64 	%rd79, %rd4;
$L__BB2_11:
	.pragma "nounroll";
	ld.global.nc.u32 	%r89, [%rd78];
	shl.b32 	%r90, %r15, 8;
	or.b32  	%r91, %r90, -2147483648;
	mad.wide.u32 	%rd29, %r89, %r91, %rd80;
	shr.u64 	%rd80, %rd29, 32;
	st.local.u32 	[%rd79], %rd29;
	add.s32 	%r182, %r182, 1;
	add.s64 	%rd79, %rd79, 4;
	add.s64 	%rd78, %rd78, 4;
	setp.ne.s32 	%p25, %r182, 6;
	@%p25 bra 	$L__BB2_11;
	shr.u32 	%r92, %r15, 23;
	st.local.u32 	[%rd4+24], %rd80;
	and.b32  	%r18, %r92, 31;
	and.b32  	%r93, %r92, 224;
	add.s32 	%r94, %r93, -128;
	shr.u32 	%r95, %r94, 5;
	mul.wide.u32 	%rd30, %r95, 4;
	sub.s64 	%rd12, %rd4, %rd30;
	ld.local.u32 	%r183, [%rd12+24];
	ld.local.u32 	%r184, [%rd12+20];
	setp.eq.s32 	%p26, %r18, 0;
	@%p26 bra 	$L__BB2_14;
	shf.l.wrap.b32 	%r183, %r184, %r183, %r18;
	ld.local.u32 	%r96, [%rd12+16];
	shf.l.wrap.b32 	%r184, %r96, %r184, %r18;
$L__BB2_14:
	shr.u32 	%r97, %r183, 30;
	shf.l.wrap.b32 	%r98, %r184, %r183, 2;
	shl.b32 	%r99, %r184, 2;
	shr.u32 	%r100, %r98, 31;
	add.s32 	%r101, %r100, %r97;
	neg.s32 	%r102, %r101;
	setp.lt.s32 	%p27, %r15, 0;
	selp.b32 	%r185, %r102, %r101, %p27;
	xor.b32  	%r103, %r98, %r15;
	shr.s32 	%r104, %r98, 31;
	xor.b32  	%r105, %r104, %r98;
	xor.b32  	%r106, %r104, %r99;
	cvt.u64.u32 	%rd31, %r105;
	shl.b64 	%rd32, %rd31, 32;
	cvt.u64.u32 	%rd33, %r106;
	or.b64  	%rd34, %rd32, %rd33;
	cvt.rn.f64.s64 	%fd5, %rd34;
	mul.f64 	%fd6, %fd5, 0d3BF921FB54442D19;
	cvt.rn.f32.f64 	%f85, %fd6;
	neg.f32 	%f86, %f85;
	setp.lt.s32 	%p28, %r103, 0;
	selp.f32 	%f163, %f86, %f85, %p28;
$L__BB2_15:
	mul.rn.f32 	%f88, %f163, %f163;
	and.b32  	%r108, %r185, 1;
	setp.eq.b32 	%p29, %r108, 1;
	selp.f32 	%f89, 0f3F800000, %f163, %p29;
	fma.rn.f32 	%f90, %f88, %f89, 0f00000000;
	fma.rn.f32 	%f91, %f88, 0f37CBAC00, 0fBAB607ED;
	selp.f32 	%f92, %f91, 0fB94D4153, %p29;
	selp.f32 	%f93, 0f3D2AAABB, 0f3C0885E4, %p29;
	fma.rn.f32 	%f94, %f92, %f88, %f93;
	selp.f32 	%f95, 0fBEFFFFFF, 0fBE2AAAA8, %p29;
	fma.rn.f32 	%f96, %f94, %f88, %f95;
	fma.rn.f32 	%f97, %f96, %f90, %f89;
	and.b32  	%r109, %r185, 2;
	setp.eq.s32 	%p30, %r109, 0;
	mov.f32 	%f98, 0f00000000;
	sub.f32 	%f99, %f98, %f97;
	selp.f32 	%f100, %f97, %f99, %p30;
	div.rn.f32 	%f22, %f100, %f15;
	mul.f32 	%f101, %f16, 0f3F22F983;
	cvt.rni.s32.f32 	%r189, %f101;
	cvt.rn.f32.s32 	%f102, %r189;
	fma.rn.f32 	%f103, %f102, 0fBFC90FDA, %f16;
	fma.rn.f32 	%f104, %f102, 0fB3A22168, %f103;
	fma.rn.f32 	%f164, %f102, 0fA7C234C5, %f104;
	abs.f32 	%f24, %f16;
	setp.ltu.f32 	%p31, %f24, 0f47CE4780;
	@%p31 bra 	$L__BB2_23;
	setp.neu.f32 	%p32, %f24, 0f7F800000;
	@%p32 bra 	$L__BB2_18;
	mov.f32 	%f107, 0f00000000;
	mul.rn.f32 	%f164, %f16, %f107;
	mov.b32 	%r189, 0;
	bra.uni 	$L__BB2_23;
$L__BB2_18:
	mov.b32 	%r28, %f16;
	mov.b64 	%rd81, 0;
	mov.b32 	%r186, 0;
$L__BB2_19:
	.pragma "nounroll";
	mul.wide.u32 	%rd36, %r186, 4;
	mov.u64 	%rd37, __cudart_i2opi_f;
	add.s64 	%rd38, %rd37, %rd36;
	ld.global.nc.u32 	%r111, [%rd38];
	shl.b32 	%r112, %r28, 8;
	or.b32  	%r113, %r112, -2147483648;
	mad.wide.u32 	%rd39, %r111, %r113, %rd81;
	shr.u64 	%rd81, %rd39, 32;
	add.s64 	%rd40, %rd3, %rd36;
	st.local.u32 	[%rd40], %rd39;
	add.s32 	%r186, %r186, 1;
	setp.ne.s32 	%p33, %r186, 6;
	@%p33 bra 	$L__BB2_19;
	shr.u32 	%r114, %r28, 23;
	st.local.u32 	[%rd3+24], %rd81;
	and.b32  	%r31, %r114, 31;
	and.b32  	%r115, %r114, 224;
	add.s32 	%r116, %r115, -128;
	shr.u32 	%r117, %r116, 5;
	mul.wide.u32 	%rd41, %r117, 4;
	sub.s64 	%rd15, %rd3, %rd41;
	ld.local.u32 	%r187, [%rd15+24];
	ld.local.u32 	%r188, [%rd15+20];
	setp.eq.s32 	%p34, %r31, 0;
	@%p34 bra 	$L__BB2_22;
	shf.l.wrap.b32 	%r187, %r188, %r187, %r31;
	ld.local.u32 	%r118, [%rd15+16];
	shf.l.wrap.b32 	%r188, %r118, %r188, %r31;
$L__BB2_22:
	shr.u32 	%r119, %r187, 30;
	shf.l.wrap.b32 	%r120, %r188, %r187, 2;
	shl.b32 	%r121, %r188, 2;
	shr.u32 	%r122, %r120, 31;
	add.s32 	%r123, %r122, %r119;
	neg.s32 	%r124, %r123;
	setp.lt.s32 	%p35, %r28, 0;
	selp.b32 	%r189, %r124, %r123, %p35;
	xor.b32  	%r125, %r120, %r28;
	shr.s32 	%r126, %r120, 31;
	xor.b32  	%r127, %r126, %r120;
	xor.b32  	%r128, %r126, %r121;
	cvt.u64.u32 	%rd42, %r127;
	shl.b64 	%rd43, %rd42, 32;
	cvt.u64.u32 	%rd44, %r128;
	or.b64  	%rd45, %rd43, %rd44;
	cvt.rn.f64.s64 	%fd7, %rd45;
	mul.f64 	%fd8, %fd7, 0d3BF921FB54442D19;
	cvt.rn.f32.f64 	%f105, %fd8;
	neg.f32 	%f106, %f105;
	setp.lt.s32 	%p36, %r125, 0;
	selp.f32 	%f164, %f106, %f105, %p36;
$L__BB2_23:
	mul.rn.f32 	%f108, %f164, %f164;
	and.b32  	%r130, %r189, 1;
	setp.eq.b32 	%p37, %r130, 1;
	selp.f32 	%f109, 0f3F800000, %f164, %p37;
	fma.rn.f32 	%f110, %f108, %f109, 0f00000000;
	fma.rn.f32 	%f111, %f108, 0f37CBAC00, 0fBAB607ED;
	selp.f32 	%f112, %f111, 0fB94D4153, %p37;
	selp.f32 	%f113, 0f3D2AAABB, 0f3C0885E4, %p37;
	fma.rn.f32 	%f114, %f112, %f108, %f113;
	selp.f32 	%f115, 0fBEFFFFFF, 0fBE2AAAA8, %p37;
	fma.rn.f32 	%f116, %f114, %f108, %f115;
	fma.rn.f32 	%f117, %f116, %f110, %f109;
	and.b32  	%r131, %r189, 2;
	setp.eq.s32 	%p38, %r131, 0;
	mov.f32 	%f118, 0f00000000;
	sub.f32 	%f119, %f118, %f117;
	selp.f32 	%f120, %f117, %f119, %p38;
	div.rn.f32 	%f121, %f120, %f16;
	mul.f32 	%f165, %f22, %f121;
$L__BB2_24:
	cvt.rn.f32.s32 	%f122, %r180;
	add.f32 	%f123, %f5, %f122;
	setp.eq.f32 	%p39, %f123, 0f00000000;
	selp.f32 	%f168, 0f3F800000, 0f00000000, %p39;
	@%p2 bra 	$L__BB2_38;
	mov.u32 	%r193, %r11;
	mov.f32 	%f166, %f10;
	@%p3 bra 	$L__BB2_31;
	mov.b64 	%rd82, 0;
	mov.b32 	%r190, 0;
$L__BB2_27:
	.pragma "nounroll";
	mul.wide.u32 	%rd47, %r190, 4;
	mov.u64 	%rd48, __cudart_i2opi_f;
	add.s64 	%rd49, %rd48, %rd47;
	ld.global.nc.u32 	%r133, [%rd49];
	mad.wide.u32 	%rd50, %r133, %r7, %rd82;
	shr.u64 	%rd82, %rd50, 32;
	add.s64 	%rd51, %rd2, %rd47;
	st.local.u32 	[%rd51], %rd50;
	add.s32 	%r190, %r190, 1;
	setp.ne.s32 	%p40, %r190, 6;
	@%p40 bra 	$L__BB2_27;
	setp.eq.s32 	%p41, %r8, 0;
	st.local.u32 	[%rd2+24], %rd82;
	ld.local.u32 	%r191, [%rd5+24];
	ld.local.u32 	%r192, [%rd5+20];
	@%p41 bra 	$L__BB2_30;
	shf.l.wrap.b32 	%r191, %r192, %r191, %r8;
	ld.local.u32 	%r134, [%rd5+16];
	shf.l.wrap.b32 	%r192, %r134, %r192, %r8;
$L__BB2_30:
	mov.b32 	%r135, %f8;
	setp.lt.s32 	%p42, %r135, 0;
	shr.u32 	%r136, %r191, 30;
	shf.l.wrap.b32 	%r137, %r192, %r191, 2;
	shl.b32 	%r138, %r192, 2;
	shr.u32 	%r139, %r137, 31;
	add.s32 	%r140, %r139, %r136;
	neg.s32 	%r141, %r140;
	selp.b32 	%r193, %r141, %r140, %p42;
	xor.b32  	%r142, %r137, %r135;
	shr.s32 	%r143, %r137, 31;
	xor.b32  	%r144, %r143, %r137;
	xor.b32  	%r145, %r143, %r138;
	cvt.u64.u32 	%rd52, %r144;
	shl.b64 	%rd53, %rd52, 32;
	cvt.u64.u32 	%rd54, %r145;
	or.b64  	%rd55, %rd53, %rd54;
	cvt.rn.f64.s64 	%fd9, %rd55;
	mul.f64 	%fd10, %fd9, 0d3BF921FB54442D19;
	cvt.rn.f32.f64 	%f124, %fd10;
	neg.f32 	%f125, %f124;
	setp.lt.s32 	%p43, %r142, 0;
	selp.f32 	%f166, %f125, %f124, %p43;
$L__BB2_31:
	mul.rn.f32 	%f126, %f166, %f166;
	and.b32  	%r146, %r193, 1;
	setp.eq.b32 	%p44, %r146, 1;
	selp.f32 	%f127, 0f3F800000, %f166, %p44;
	fma.rn.f32 	%f128, %f126, %f127, 0f00000000;
	fma.rn.f32 	%f129, %f126, 0f37CBAC00, 0fBAB607ED;
	selp.f32 	%f130, %f129, 0fB94D4153, %p44;
	selp.f32 	%f131, 0f3D2AAABB, 0f3C0885E4, %p44;
	fma.rn.f32 	%f132, %f130, %f126, %f131;
	selp.f32 	%f133, 0fBEFFFFFF, 0fBE2AAAA8, %p44;
	fma.rn.f32 	%f134, %f132, %f126, %f133;
	fma.rn.f32 	%f135, %f134, %f128, %f127;
	and.b32  	%r147, %r193, 2;
	setp.eq.s32 	%p45, %r147, 0;
	mov.f32 	%f136, 0f00000000;
	sub.f32 	%f137, %f136, %f135;
	selp.f32 	%f33, %f135, %f137, %p45;
	mov.u32 	%r197, %r12;
	mov.f32 	%f167, %f11;
	@%p4 bra 	$L__BB2_37;
	mov.b64 	%rd83, 0;
	mov.b32 	%r194, 0;
$L__BB2_33:
	.pragma "nounroll";
	mul.wide.u32 	%rd57, %r194, 4;
	add.s64 	%rd59, %rd58, %rd57;
	ld.global.nc.u32 	%r149, [%rd59];
	mad.wide.u32 	%rd60, %r149, %r9, %rd83;
	shr.u64 	%rd83, %rd60, 32;
	add.s64 	%rd61, %rd1, %rd57;
	st.local.u32 	[%rd61], %rd60;
	add.s32 	%r194, %r194, 1;
	setp.ne.s32 	%p46, %r194, 6;
	@%p46 bra 	$L__BB2_33;
	setp.eq.s32 	%p47, %r10, 0;
	st.local.u32 	[%rd1+24], %rd83;
	mov.b32 	%r150, %f9;
	shr.u32 	%r151, %r150, 23;
	and.b32  	%r152, %r151, 224;
	add.s32 	%r153, %r152, -128;
	shr.u32 	%r154, %r153, 5;
	mul.wide.u32 	%rd62, %r154, 4;
	sub.s64 	%rd63, %rd1, %rd62;
	ld.local.u32 	%r195, [%rd63+24];
	ld.local.u32 	%r196, [%rd63+20];
	@%p47 bra 	$L__BB2_36;
	shf.l.wrap.b32 	%r195, %r196, %r195, %r10;
	ld.local.u32 	%r160, [%rd63+16];
	shf.l.wrap.b32 	%r196, %r160, %r196, %r10;
$L__BB2_36:
	setp.lt.s32 	%p48, %r150, 0;
	shr.u32 	%r162, %r195, 30;
	shf.l.wrap.b32 	%r163, %r196, %r195, 2;
	shl.b32 	%r164, %r196, 2;
	shr.u32 	%r165, %r163, 31;
	add.s32 	%r166, %r165, %r162;
	neg.s32 	%r167, %r166;
	selp.b32 	%r197, %r167, %r166, %p48;
	xor.b32  	%r168, %r163, %r150;
	shr.s32 	%r169, %r163, 31;
	xor.b32  	%r170, %r169, %r163;
	xor.b32  	%r171, %r169, %r164;
	cvt.u64.u32 	%rd66, %r170;
	shl.b64 	%rd67, %rd66, 32;
	cvt.u64.u32 	%rd68, %r171;
	or.b64  	%rd69, %rd67, %rd68;
	cvt.rn.f64.s64 	%fd11, %rd69;
	mul.f64 	%fd12, %fd11, 0d3BF921FB54442D19;
	cvt.rn.f32.f64 	%f138, %fd12;
	neg.f32 	%f139, %f138;
	setp.lt.s32 	%p49, %r168, 0;
	selp.f32 	%f167, %f139, %f138, %p49;
$L__BB2_37:
	mul.rn.f32 	%f140, %f167, %f167;
	and.b32  	%r172, %r197, 1;
	setp.eq.b32 	%p50, %r172, 1;
	selp.f32 	%f141, 0f3F800000, %f167, %p50;
	fma.rn.f32 	%f142, %f140, %f141, 0f00000000;
	fma.rn.f32 	%f143, %f140, 0f37CBAC00, 0fBAB607ED;
	selp.f32 	%f144, %f143, 0fB94D4153, %p50;
	selp.f32 	%f145, 0f3D2AAABB, 0f3C0885E4, %p50;
	fma.rn.f32 	%f146, %f144, %f140, %f145;
	selp.f32 	%f147, 0fBEFFFFFF, 0fBE2AAAA8, %p50;
	fma.rn.f32 	%f148, %f146, %f140, %f147;
	fma.rn.f32 	%f149, %f148, %f142, %f141;
	and.b32  	%r173, %r197, 2;
	setp.eq.s32 	%p51, %r173, 0;
	mov.f32 	%f150, 0f00000000;
	sub.f32 	%f151, %f150, %f149;
	selp.f32 	%f152, %f149, %f151, %p51;
	div.rn.f32 	%f153, %f152, %f9;
	div.rn.f32 	%f154, %f33, %f8;
	mul.f32 	%f168, %f154, %f153;
$L__BB2_38:
	ld.param.u64 	%rd76, [_ZN6oscean17output_generation3gpu4cuda21lanczosResampleKernelEPKfPfiiiii_param_0];
	mul.f32 	%f155, %f165, %f168;
	add.s32 	%r174, %r180, %r4;
	add.s32 	%r175, %r181, %r3;
	mad.lo.s32 	%r176, %r174, %r62, %r175;
	cvta.to.global.u64 	%rd70, %rd76;
	mul.wide.s32 	%rd71, %r176, 4;
	add.s64 	%rd72, %rd70, %rd71;
	ld.global.f32 	%f156, [%rd72];
	fma.rn.f32 	%f169, %f156, %f155, %f169;
	add.f32 	%f170, %f170, %f155;
$L__BB2_39:
	add.s32 	%r60, %r181, 1;
	setp.ne.s32 	%p52, %r181, %r66;
	mov.u32 	%r181, %r60;
	@%p52 bra 	$L__BB2_4;
	add.s32 	%r61, %r180, 1;
	setp.ne.s32 	%p53, %r180, %r66;
	mov.u32 	%r180, %r61;
	@%p53 bra 	$L__BB2_3;
$L__BB2_41:
	ld.param.u64 	%rd77, [_ZN6oscean17output_generation3gpu4cuda21lanczosResampleKernelEPKfPfiiiii_param_1];
	setp.gt.f32 	%p54, %f170, 0f00000000;
	div.rn.f32 	%f157, %f169, %f170;
	selp.f32 	%f158, %f157, 0f00000000, %p54;
	mad.lo.s32 	%r177, %r64, %r74, %r1;
	cvta.to.global.u64 	%rd73, %rd77;
	mul.wide.s32 	%rd74, %r177, 4;
	add.s64 	%rd75, %rd73, %rd74;
	st.global.f32 	[%rd75], %f158;
$L__BB2_42:
	ret;

}
	// .globl	_ZN6oscean17output_generation3gpu4cuda27bilinearResampleBatchKernelEPKfPfiiiii
.visible .entry _ZN6oscean17output_generation3gpu4cuda27bilinearResampleBatchKernelEPKfPfiiiii(
	.param .u64 .ptr .align 1 _ZN6oscean17output_generation3gpu4cuda27bilinearResampleBatchKernelEPKfPfiiiii_param_0,
	.param .u64 .ptr .align 1 _ZN6oscean17output_generation3gpu4cuda27bilinearResampleBatchKernelEPKfPfiiiii_param_1,
	.param .u32 _ZN6oscean17output_generation3gpu4cuda27bilinearResampleBatchKernelEPKfPfiiiii_param_2,
	.param .u32 _ZN6oscean17output_generation3gpu4cuda27bilinearResampleBatchKernelEPKfPfiiiii_param_3,
	.param .u32 _ZN6oscean17output_generation3gpu4cuda27bilinearResampleBatchKernelEPKfPfiiiii_param_4,
	.param .u32 _ZN6oscean17output_generation3gpu4cuda27bilinearResampleBatchKernelEPKfPfiiiii_param_5,
	.param .u32 _ZN6oscean17output_generation3gpu4cuda27bilinearResampleBatchKernelEPKfPfiiiii_param_6
)
{
	.reg .pred 	%p<2>;
	.reg .b32 	%r<36>;
	.reg .b32 	%f<30>;
	.reg .b64 	%rd<17>;

	ld.param.u64 	%rd1, [_ZN6oscean17output_generation3gpu4cuda27bilinearResampleBatchKernelEPKfPfiiiii_param_0];
	ld.param.u64 	%rd2, [_ZN6oscean17output_generation3gpu4cuda27bilinearResampleBatchKernelEPKfPfiiiii_param_1];
	ld.param.u32 	%r3, [_ZN6oscean17output_generation3gpu4cuda27bilinearResampleBatchKernelEPKfPfiiiii_param_2];
	ld.param.u32 	%r4, [_ZN6oscean17output_generation3gpu4cuda27bilinearResampleBatchKernelEPKfPfiiiii_param_3];
	ld.param.u32 	%r5, [_ZN6oscean17output_generation3gpu4cuda27bilinearResampleBatchKernelEPKfPfiiiii_param_4];
	ld.param.u32 	%r6, [_ZN6oscean17output_generation3gpu4cuda27bilinearResampleBatchKernelEPKfPfiiiii_param_5];
	ld.param.u32 	%r7, [_ZN6oscean17output_generation3gpu4cuda27bilinearResampleBatchKernelEPKfPfiiiii_param_6];
	mov.u32 	%r8, %ctaid.x;
	mov.u32 	%r9, %ntid.x;
	mov.u32 	%r10, %tid.x;
	mad.lo.s32 	%r1, %r8, %r9, %r10;
	mul.lo.s32 	%r2, %r6, %r5;
	mul.lo.s32 	%r11, %r2, %r7;
	setp.ge.s32 	%p1, %r1, %r11;
	@%p1 bra 	$L__BB3_2;
	cvta.to.global.u64 	%rd3, %rd1;
	cvta.to.global.u64 	%rd4, %rd2;
	div.s32 	%r12, %r1, %r2;
	mul.lo.s32 	%r13, %r12, %r2;
	sub.s32 	%r14, %r1, %r13;
	div.s32 	%r15, %r14, %r5;
	mul.lo.s32 	%r16, %r15, %r5;
	sub.s32 	%r17, %r14, %r16;
	cvt.rn.f32.s32 	%f1, %r17;
	cvt.rn.f32.s32 	%f2, %r3;
	mul.f32 	%f3, %f2, %f1;
	cvt.rn.f32.s32 	%f4, %r5;
	div.rn.f32 	%f5, %f3, %f4;
	cvt.rn.f32.s32 	%f6, %r15;
	cvt.rn.f32.s32 	%f7, %r4;
	mul.f32 	%f8, %f7, %f6;
	cvt.rn.f32.s32 	%f9, %r6;
	div.rn.f32 	%f10, %f8, %f9;
	cvt.rmi.f32.f32 	%f11, %f5;
	cvt.rzi.s32.f32 	%r18, %f11;
	cvt.rmi.f32.f32 	%f12, %f10;
	cvt.rzi.s32.f32 	%r19, %f12;
	add.s32 	%r20, %r18, 1;
	add.s32 	%r21, %r3, -1;
	min.s32 	%r22, %r20, %r21;
	add.s32 	%r23, %r19, 1;
	add.s32 	%r24, %r4, -1;
	min.s32 	%r25, %r23, %r24;
	cvt.rn.f32.s32 	%f13, %r18;
	sub.f32 	%f14, %f5, %f13;
	cvt.rn.f32.s32 	%f15, %r19;
	sub.f32 	%f16, %f10, %f15;
	max.s32 	%r26, %r18, 0;
	max.s32 	%r27, %r19, 0;
	mul.lo.s32 	%r28, %r4, %r3;
	mul.lo.s32 	%r29, %r28, %r12;
	mul.wide.s32 	%rd5, %r29, 4;
	add.s64 	%rd6, %rd3, %rd5;
	mul.lo.s32 	%r30, %r27, %r3;
	add.s32 	%r31, %r30, %r26;
	mul.wide.s32 	%rd7, %r31, 4;
	add.s64 	%rd8, %rd6, %rd7;
	ld.global.f32 	%f17, [%rd8];
	add.s32 	%r32, %r30, %r22;
	mul.wide.s32 	%rd9, %r32, 4;
	add.s64 	%rd10, %rd6, %rd9;
	ld.global.f32 	%f18, [%rd10];
	mul.lo.s32 	%r33, %r25, %r3;
	add.s32 	%r34, %r33, %r26;
	mul.wide.s32 	%rd11, %r34, 4;
	add.s64 	%rd12, %rd6, %rd11;
	ld.global.f32 	%f19, [%rd12];
	add.s32 	%r35, %r33, %r22;
	mul.wide.s32 	%rd13, %r35, 4;
	add.s64 	%rd14, %rd6, %rd13;
	ld.global.f32 	%f20, [%rd14];
	mov.f32 	%f21, 0f3F800000;
	sub.f32 	%f22, %f21, %f14;
	mul.f32 	%f23, %f17, %f22;
	fma.rn.f32 	%f24, %f18, %f14, %f23;
	mul.f32 	%f25, %f19, %f22;
	fma.rn.f32 	%f26, %f20, %f14, %f25;
	sub.f32 	%f27, %f21, %f16;
	mul.f32 	%f28, %f16, %f26;
	fma.rn.f32 	%f29, %f27, %f24, %f28;
	mul.wide.s32 	%rd15, %r1, 4;
	add.s64 	%rd16, %rd4, %rd15;
	st.global.f32 	[%rd16], %f29;
$L__BB3_2:
	ret;

}


// ===== COMPILED SASS (sm_100) =====

	.target	sm_100

	.elftype	@"ET_EXEC"


//--------------------- .note.nv.tkinfo           --------------------------
	.section	.note.nv.tkinfo,"",@"SHT_NOTE"
	.sectionflags	@"SHF_NOTE_NV_TKINFO"
	.tkinfo
        /*0018*/ 	.word	0x00000002
        /*0030*/ 	.string	""
        /*0030*/ 	.string	"ptxas"
        /*0030*/ 	.string	"Cuda compilation tools, release 13.0, V13.0.88"
        /*0030*/ 	.string	"Build cuda_13.0.r13.0/compiler.36424714_0"
        /*0030*/ 	.string	"-arch sm_100 -m 64 "



//--------------------- .note.nv.cuinfo           --------------------------
	.section	.note.nv.cuinfo,"",@"SHT_NOTE"
	.sectionflags	@"SHF_NOTE_NV_CUINFO"
        /*0018*/ 	.short	0x0002
        /*001a*/ 	.short	0x0064
        /*001c*/ 	.short	0x0082
	.zero		2


//--------------------- .nv.info                  --------------------------
	.section	.nv.info,"",@"SHT_CUDA_INFO"
	.align	4


	//----- nvinfo : EIATTR_REGCOUNT
	.align		4
        /*0000*/ 	.byte	0x04, 0x2f
        /*0002*/ 	.short	(.L_2 - .L_1)
	.align		4
.L_1:
        /*0004*/ 	.word	index@(_ZN6oscean17output_generation3gpu4cuda22bilinearResampleKernelEPKfPfiiii)
        /*0008*/ 	.word	0x00000016


	//----- nvinfo : EIATTR_FRAME_SIZE
	.align		4
.L_2:
        /*000c*/ 	.byte	0x04, 0x11
        /*000e*/ 	.short	(.L_4 - .L_3)
	.align		4
.L_3:
        /*0010*/ 	.word	index@($__internal_3_$__cuda_sm3x_div_rn_noftz_f32_slowpath)
        /*0014*/ 	.word	0x00000000


	//----- nvinfo : EIATTR_FRAME_SIZE
	.align		4
.L_4:
        /*0018*/ 	.byte	0x04, 0x11
        /*001a*/ 	.short	(.L_6 - .L_5)
	.align		4
.L_5:
        /*001c*/ 	.word	index@(_ZN6oscean17output_generation3gpu4cuda22bilinearResampleKernelEPKfPfiiii)
        /*0020*/ 	.word	0x00000000


	//----- nvinfo : EIATTR_REGCOUNT
	.align		4
.L_6:
        /*0024*/ 	.byte	0x04, 0x2f
        /*0026*/ 	.short	(.L_8 - .L_7)
	.align		4
.L_7:
        /*0028*/ 	.word	index@(_ZN6oscean17output_generation3gpu4cuda21bicubicResampleKernelEPKfPfiiii)
        /*002c*/ 	.word	0x00000020


	//----- nvinfo : EIATTR_FRAME_SIZE
	.align		4
.L_8:
        /*0030*/ 	.byte	0x04, 0x11
        /*0032*/ 	.short	(.L_10 - .L_9)
	.align		4
.L_9:
        /*0034*/ 	.word	index@($__internal_2_$__cuda_sm3x_div_rn_noftz_f32_slowpath)
        /*0038*/ 	.word	0x00000000


	//----- nvinfo : EIATTR_FRAME_SIZE
	.align		4
.L_10:
        /*003c*/ 	.byte	0x04, 0x11
        /*003e*/ 	.short	(.L_12 - .L_11)
	.align		4
.L_11:
        /*0040*/ 	.word	index@(_ZN6oscean17output_generation3gpu4cuda21bicubicResampleKernelEPKfPfiiii)
        /*0044*/ 	.word	0x00000000


	//----- nvinfo : EIATTR_REGCOUNT
	.align		4
.L_12:
        /*0048*/ 	.byte	0x04, 0x2f
        /*004a*/ 	.short	(.L_14 - .L_13)
	.align		4
.L_13:
        /*004c*/ 	.word	index@(_ZN6oscean17output_generation3gpu4cuda21lanczosResampleKernelEPKfPfiiiii)
        /*0050*/ 	.word	0x00000026


	//----- nvinfo : EIATTR_FRAME_SIZE
	.align		4
.L_14:
        /*0054*/ 	.byte	0x04, 0x11
        /*0056*/ 	.short	(.L_16 - .L_15)
	.align		4
.L_15:
        /*0058*/ 	.word	index@($__internal_1_$__cuda_sm3x_div_rn_noftz_f32_slowpath)
        /*005c*/ 	.word	0x00000020


	//----- nvinfo : EIATTR_FRAME_SIZE
	.align		4
.L_16:
        /*0060*/ 	.byte	0x04, 0x11
        /*0062*/ 	.short	(.L_18 - .L_17)
	.align		4
.L_17:
        /*0064*/ 	.word	index@(_ZN6oscean17output_generation3gpu4cuda21lanczosResampleKernelEPKfPfiiiii)
        /*0068*/ 	.word	0x00000020


	//----- nvinfo : EIATTR_REGCOUNT
	.align		4
.L_18:
        /*006c*/ 	.byte	0x04, 0x2f
        /*006e*/ 	.short	(.L_20 - .L_19)
	.align		4
.L_19:
        /*0070*/ 	.word	index@(_ZN6oscean17output_generation3gpu4cuda27bilinearResampleBatchKernelEPKfPfiiiii)
        /*0074*/ 	.word	0x00000014


	//----- nvinfo : EIATTR_FRAME_SIZE
	.align		4
.L_20:
        /*0078*/ 	.byte	0x04, 0x11
        /*007a*/ 	.short	(.L_22 - .L_21)
	.align		4
.L_21:
        /*007c*/ 	.word	index@($__internal_0_$__cuda_sm3x_div_rn_noftz_f32_slowpath)
        /*0080*/ 	.word	0x00000000


	//----- nvinfo : EIATTR_FRAME_SIZE
	.align		4
.L_22:
        /*0084*/ 	.byte	0x04, 0x11
        /*0086*/ 	.short	(.L_24 - .L_23)
	.align		4
.L_23:
        /*0088*/ 	.word	index@(_ZN6oscean17output_generation3gpu4cuda27bilinearResampleBatchKernelEPKfPfiiiii)
        /*008c*/ 	.word	0x00000000


	//----- nvinfo : EIATTR_MIN_STACK_SIZE
	.align		4
.L_24:
        /*0090*/ 	.byte	0x04, 0x12
        /*0092*/ 	.short	(.L_26 - .L_25)
	.align		4
.L_25:
        /*0094*/ 	.word	index@(_ZN6oscean17output_generation3gpu4cuda27bilinearResampleBatchKernelEPKfPfiiiii)
        /*0098*/ 	.word	0x00000000


	//----- nvinfo : EIATTR_MIN_STACK_SIZE
	.align		4
.L_26:
        /*009c*/ 	.byte	0x04, 0x12
        /*009e*/ 	.short	(.L_28 - .L_27)
	.align		4
.L_27:
        /*00a0*/ 	.word	index@(_ZN6oscean17output_generation3gpu4cuda21lanczosResampleKernelEPKfPfiiiii)
        /*00a4*/ 	.word	0x00000020


	//----- nvinfo : EIATTR_MIN_STACK_SIZE
	.align		4
.L_28:
        /*00a8*/ 	.byte	0x04, 0x12
        /*00aa*/ 	.short	(.L_30 - .L_29)
	.align		4
.L_29:
        /*00ac*/ 	.word	index@(_ZN6oscean17output_generation3gpu4cuda21bicubicResampleKernelEPKfPfiiii)
        /*00b0*/ 	.word	0x00000000


	//----- nvinfo : EIATTR_MIN_STACK_SIZE
	.align		4
.L_30:
        /*00b4*/ 	.byte	0x04, 0x12
        /*00b6*/ 	.short	(.L_32 - .L_31)
	.align		4
.L_31:
        /*00b8*/ 	.word	index@(_ZN6oscean17output_generation3gpu4cuda22bilinearResampleKernelEPKfPfiiii)
        /*00bc*/ 	.word	0x00000000
.L_32:


//--------------------- .nv.compat                --------------------------
	.section	.nv.compat,"",@"SHT_CUDA_COMPAT_INFO"
	.align	4
        /*0000*/ 	.byte	0x02, 0x09, 0x00, 0x00, 0x02, 0x02, 0x01, 0x00, 0x02, 0x05, 0x05, 0x00, 0x03, 0x07, 0x01, 0x01
        /*0010*/ 	.byte	0x02, 0x03, 0x00, 0x00, 0x02, 0x06, 0x01, 0x00, 0x04, 0x0b, 0x08, 0x00, 0x01, 0x00, 0x00, 0x00
        /*0020*/ 	.byte	0x00, 0x00, 0x00, 0x00


//--------------------- .nv.info._ZN6oscean17output_generation3gpu4cuda27bilinearResampleBatchKernelEPKfPfiiiii --------------------------
	.section	.nv.info._ZN6oscean17output_generation3gpu4cuda27bilinearResampleBatchKernelEPKfPfiiiii,"",@"SHT_CUDA_INFO"
	.sectionflags	@""
	.align	4


	//----- nvinfo : EIATTR_CUDA_API_VERSION
	.align		4
        /*0000*/ 	.byte	0x04, 0x37
        /*0002*/ 	.short	(.L_34 - .L_33)
.L_33:
        /*0004*/ 	.word	0x00000082


	//----- nvinfo : EIATTR_KPARAM_INFO
	.align		4
.L_34:
        /*0008*/ 	.byte	0x04, 0x17
        /*000a*/ 	.short	(.L_36 - .L_35)
.L_35:
        /*000c*/ 	.word	0x00000000
        /*0010*/ 	.short	0x0006
        /*0012*/ 	.short	0x0020
        /*0014*/ 	.byte	0x00, 0xf0, 0x11, 0x00


	//----- nvinfo : EIATTR_KPARAM_INFO
	.align		4
.L_36:
        /*0018*/ 	.byte	0x04, 0x17
        /*001a*/ 	.short	(.L_38 - .L_37)
.L_37:
        /*001c*/ 	.word	0x00000000
        /*0020*/ 	.short	0x0005
        /*0022*/ 	.short	0x001c
        /*0024*/ 	.byte	0x00, 0xf0, 0x11, 0x00


	//----- nvinfo : EIATTR_KPARAM_INFO
	.align		4
.L_38:
        /*0028*/ 	.byte	0x04, 0x17
        /*002a*/ 	.short	(.L_40 - .L_39)
.L_39:
        /*002c*/ 	.word	0x00000000
        /*0030*/ 	.short	0x0004
        /*0032*/ 	.short	0x0018
        /*0034*/ 	.byte	0x00, 0xf0, 0x11, 0x00


	//----- nvinfo : EIATTR_KPARAM_INFO
	.align		4
.L_40:
        /*0038*/ 	.byte	0x04, 0x17
        /*003a*/ 	.short	(.L_42 - .L_41)
.L_41:
        /*003c*/ 	.word	0x00000000
        /*0040*/ 	.short	0x0003
        /*0042*/ 	.short	0x0014
        /*0044*/ 	.byte	0x00, 0xf0, 0x11, 0x00


	//----- nvinfo : EIATTR_KPARAM_INFO
	.align		4
.L_42:
        /*0048*/ 	.byte	0x04, 0x17
        /*004a*/ 	.short	(.L_44 - .L_43)
.L_43:
        /*004c*/ 	.word	0x00000000
        /*0050*/ 	.short	0x0002
        /*0052*/ 	.short	0x0010
        /*0054*/ 	.byte	0x00, 0xf0, 0x11, 0x00


	//----- nvinfo : EIATTR_KPARAM_INFO
	.align		4
.L_44:
        /*0058*/ 	.byte	0x04, 0x17
        /*005a*/ 	.short	(.L_46 - .L_45)
.L_45:
        /*005c*/ 	.word	0x00000000
        /*0060*/ 	.short	0x0001
        /*0062*/ 	.short	0x0008
        /*0064*/ 	.byte	0x00, 0xf5, 0x21, 0x00


	//----- nvinfo : EIATTR_KPARAM_INFO
	.align		4
.L_46:
        /*0068*/ 	.byte	0x04, 0x17
        /*006a*/ 	.short	(.L_48 - .L_47)
.L_47:
        /*006c*/ 	.word	0x00000000
        /*0070*/ 	.short	0x0000
        /*0072*/ 	.short	0x0000
        /*0074*/ 	.byte	0x00, 0xf5, 0x21, 0x00


	//----- nvinfo : EIATTR_SPARSE_MMA_MASK
	.align		4
.L_48:
        /*0078*/ 	.byte	0x03, 0x50
        /*007a*/ 	.short	0x0000


	//----- nvinfo : EIATTR_MAXREG_COUNT
	.align		4
        /*007c*/ 	.byte	0x03, 0x1b
        /*007e*/ 	.short	0x00ff


	//----- nvinfo : EIATTR_MERCURY_ISA_VERSION
	.align		4
        /*0080*/ 	.byte	0x03, 0x5f
        /*0082*/ 	.short	0x0101


	//----- nvinfo : EIATTR_VRC_CTA_INIT_COUNT
	.align		4
        /*0084*/ 	.byte	0x02, 0x4a
	.zero		1
	.zero		1


	//----- nvinfo : EIATTR_EXIT_INSTR_OFFSETS
	.align		4
        /*0088*/ 	.byte	0x04, 0x1c
        /*008a*/ 	.short	(.L_50 - .L_49)


	//   ....[0]....
.L_49:
        /*008c*/ 	.word	0x000000a0


	//   ....[1]....
        /*0090*/ 	.word	0x000008e0


	//----- nvinfo : EIATTR_CRS_STACK_SIZE
	.align		4
.L_50:
        /*0094*/ 	.byte	0x04, 0x1e
        /*0096*/ 	.short	(.L_52 - .L_51)
.L_51:
        /*0098*/ 	.word	0x00000000


	//----- nvinfo : EIATTR_CBANK_PARAM_SIZE
	.align		4
.L_52:
        /*009c*/ 	.byte	0x03, 0x19
        /*009e*/ 	.short	0x0024


	//----- nvinfo : EIATTR_PARAM_CBANK
	.align		4
        /*00a0*/ 	.byte	0x04, 0x0a
        /*00a2*/ 	.short	(.L_54 - .L_53)
	.align		4
.L_53:
        /*00a4*/ 	.word	index@(.nv.constant0._ZN6oscean17output_generation3gpu4cuda27bilinearResampleBatchKernelEPKfPfiiiii)
        /*00a8*/ 	.short	0x0380
        /*00aa*/ 	.short	0x0024


	//----- nvinfo : EIATTR_SW_WAR
	.align		4
.L_54:
        /*00ac*/ 	.byte	0x04, 0x36
        /*00ae*/ 	.short	(.L_56 - .L_55)
.L_55:
        /*00b0*/ 	.word	0x00000008
.L_56:


//--------------------- .nv.info._ZN6oscean17output_generation3gpu4cuda21lanczosResampleKernelEPKfPfiiiii --------------------------
	.section	.nv.info._ZN6oscean17output_generation3gpu4cuda21lanczosResampleKernelEPKfPfiiiii,"",@"SHT_CUDA_INFO"
	.sectionflags	@""
	.align	4


	//----- nvinfo : EIATTR_CUDA_API_VERSION
	.align		4
        /*0000*/ 	.byte	0x04, 0x37
        /*0002*/ 	.short	(.L_58 - .L_57)
.L_57:
        /*0004*/ 	.word	0x00000082


	//----- nvinfo : EIATTR_KPARAM_INFO
	.align		4
.L_58:
        /*0008*/ 	.byte	0x04, 0x17
        /*000a*/ 	.short	(.L_60 - .L_59)
.L_59:
        /*000c*/ 	.word	0x00000000
        /*0010*/ 	.short	0x0006
        /*0012*/ 	.short	0x0020
        /*0014*/ 	.byte	0x00, 0xf0, 0x11, 0x00


	//----- nvinfo : EIATTR_KPARAM_INFO
	.align		4
.L_60:
        /*0018*/ 	.byte	0x04, 0x17
        /*001a*/ 	.short	(.L_62 - .L_61)
.L_61:
        /*001c*/ 	.word	0x00000000
        /*0020*/ 	.short	0x0005
        /*0022*/ 	.short	0x001c
        /*0024*/ 	.byte	0x00, 0xf0, 0x11, 0x00


	//----- nvinfo : EIATTR_KPARAM_INFO
	.align		4
.L_62:
        /*0028*/ 	.byte	0x04, 0x17
        /*002a*/ 	.short	(.L_64 - .L_63)
.L_63:
        /*002c*/ 	.word	0x00000000
        /*0030*/ 	.short	0x0004
        /*0032*/ 	.short	0x0018
        /*0034*/ 	.byte	0x00, 0xf0, 0x11, 0x00


	//----- nvinfo : EIATTR_KPARAM_INFO
	.align		4
.L_64:
        /*0038*/ 	.byte	0x04, 0x17
        /*003a*/ 	.short	(.L_66 - .L_65)
.L_65:
        /*003c*/ 	.word	0x00000000
        /*0040*/ 	.short	0x0003
        /*0042*/ 	.short	0x0014
        /*0044*/ 	.byte	0x00, 0xf0, 0x11, 0x00


	//----- nvinfo : EIATTR_KPARAM_INFO
	.align		4
.L_66:
        /*0048*/ 	.byte	0x04, 0x17
        /*004a*/ 	.short	(.L_68 - .L_67)
.L_67:
        /*004c*/ 	.word	0x00000000
        /*0050*/ 	.short	0x0002
        /*0052*/ 	.short	0x0010
        /*0054*/ 	.byte	0x00, 0xf0, 0x11, 0x00


	//----- nvinfo : EIATTR_KPARAM_INFO
	.align		4
.L_68:
        /*0058*/ 	.byte	0x04, 0x17
        /*005a*/ 	.short	(.L_70 - .L_69)
.L_69:
        /*005c*/ 	.word	0x00000000
        /*0060*/ 	.short	0x0001
        /*0062*/ 	.short	0x0008
        /*0064*/ 	.byte	0x00, 0xf5, 0x21, 0x00


	//----- nvinfo : EIATTR_KPARAM_INFO
	.align		4
.L_70:
        /*0068*/ 	.byte	0x04, 0x17
        /*006a*/ 	.short	(.L_72 - .L_71)
.L_71:
        /*006c*/ 	.word	0x00000000
        /*0070*/ 	.short	0x0000
        /*0072*/ 	.short	0x0000
        /*0074*/ 	.byte	0x00, 0xf5, 0x21, 0x00


	//----- nvinfo : EIATTR_SPARSE_MMA_MASK
	.align		4
.L_72:
        /*0078*/ 	.byte	0x03, 0x50
        /*007a*/ 	.short	0x0000


	//----- nvinfo : EIATTR_MAXREG_COUNT
	.align		4
        /*007c*/ 	.byte	0x03, 0x1b
        /*007e*/ 	.short	0x00ff


	//----- nvinfo : EIATTR_MERCURY_ISA_VERSION
	.align		4
        /*0080*/ 	.byte	0x03, 0x5f
        /*0082*/ 	.short	0x0101


	//----- nvinfo : EIATTR_VRC_CTA_INIT_COUNT
	.align		4
        /*0084*/ 	.byte	0x02, 0x4a
	.zero		1
	.zero		1


	//----- nvinfo : EIATTR_EXIT_INSTR_OFFSETS
	.align		4
        /*0088*/ 	.byte	0x04, 0x1c
        /*008a*/ 	.short	(.L_74 - .L_73)


	//   ....[0]....
.L_73:
        /*008c*/ 	.word	0x000000d0


	//   ....[1]....
        /*0090*/ 	.word	0x000022c0


	//----- nvinfo : EIATTR_CRS_STACK_SIZE
	.align		4
.L_74:
        /*0094*/ 	.byte	0x04, 0x1e
        /*0096*/ 	.short	(.L_76 - .L_75)
.L_75:
        /*0098*/ 	.word	0x00000000


	//----- nvinfo : EIATTR_CBANK_PARAM_SIZE
	.align		4
.L_76:
        /*009c*/ 	.byte	0x03, 0x19
        /*009e*/ 	.short	0x0024


	//----- nvinfo : EIATTR_PARAM_CBANK
	.align		4
        /*00a0*/ 	.byte	0x04, 0x0a
        /*00a2*/ 	.short	(.L_78 - .L_77)
	.align		4
.L_77:
        /*00a4*/ 	.word	index@(.nv.constant0._ZN6oscean17output_generation3gpu4cuda21lanczosResampleKernelEPKfPfiiiii)
        /*00a8*/ 	.short	0x0380
        /*00aa*/ 	.short	0x0024


	//----- nvinfo : EIATTR_SW_WAR
	.align		4
.L_78:
        /*00ac*/ 	.byte	0x04, 0x36
        /*00ae*/ 	.short	(.L_80 - .L_79)
.L_79:
        /*00b0*/ 	.word	0x00000008
.L_80:


//--------------------- .nv.info._ZN6oscean17output_generation3gpu4cuda21bicubicResampleKernelEPKfPfiiii --------------------------
	.section	.nv.info._ZN6oscean17output_generation3gpu4cuda21bicubicResampleKernelEPKfPfiiii,"",@"SHT_CUDA_INFO"
	.sectionflags	@""
	.align	4


	//----- nvinfo : EIATTR_CUDA_API_VERSION
	.align		4
        /*0000*/ 	.byte	0x04, 0x37
        /*0002*/ 	.short	(.L_82 - .L_81)
.L_81:
        /*0004*/ 	.word	0x00000082


	//----- nvinfo : EIATTR_KPARAM_INFO
	.align		4
.L_82:
        /*0008*/ 	.byte	0x04, 0x17
        /*000a*/ 	.short	(.L_84 - .L_83)
.L_83:
        /*000c*/ 	.word	0x00000000
        /*0010*/ 	.short	0x0005
        /*0012*/ 	.short	0x001c
        /*0014*/ 	.byte	0x00, 0xf0, 0x11, 0x00


	//----- nvinfo : EIATTR_KPARAM_INFO
	.align		4
.L_84:
        /*0018*/ 	.byte	0x04, 0x17
        /*001a*/ 	.short	(.L_86 - .L_85)
.L_85:
        /*001c*/ 	.word	0x00000000
        /*0020*/ 	.short	0x0004
        /*0022*/ 	.short	0x0018
        /*0024*/ 	.byte	0x00, 0xf0, 0x11, 0x00


	//----- nvinfo : EIATTR_KPARAM_INFO
	.align		4
.L_86:
        /*0028*/ 	.byte	0x04, 0x17
        /*002a*/ 	.short	(.L_88 - .L_87)
.L_87:
        /*002c*/ 	.word	0x00000000
        /*0030*/ 	.short	0x0003
        /*0032*/ 	.short	0x0014
        /*0034*/ 	.byte	0x00, 0xf0, 0x11, 0x00


	//----- nvinfo : EIATTR_KPARAM_INFO
	.align		4
.L_88:
        /*0038*/ 	.byte	0x04, 0x17
        /*003a*/ 	.short	(.L_90 - .L_89)
.L_89:
        /*003c*/ 	.word	0x00000000
        /*0040*/ 	.short	0x0002
        /*0042*/ 	.short	0x0010
        /*0044*/ 	.byte	0x00, 0xf0, 0x11, 0x00


	//----- nvinfo : EIATTR_KPARAM_INFO
	.align		4
.L_90:
        /*0048*/ 	.byte	0x04, 0x17
        /*004a*/ 	.short	(.L_92 - .L_91)
.L_91:
        /*004c*/ 	.word	0x00000000
        /*0050*/ 	.short	0x0001
        /*0052*/ 	.short	0x0008
        /*0054*/ 	.byte	0x00, 0xf5, 0x21, 0x00


	//----- nvinfo : EIATTR_KPARAM_INFO
	.align		4
.L_92:
        /*0058*/ 	.byte	0x04, 0x17
        /*005a*/ 	.short	(.L_94 - .L_93)
.L_93:
        /*005c*/ 	.word	0x00000000
        /*0060*/ 	.short	0x0000
        /*0062*/ 	.short	0x0000
        /*0064*/ 	.byte	0x00, 0xf5, 0x21, 0x00


	//----- nvinfo : EIATTR_SPARSE_MMA_MASK
	.align		4
.L_94:
        /*0068*/ 	.byte	0x03, 0x50
        /*006a*/ 	.short	0x0000


	//----- nvinfo : EIATTR_MAXREG_COUNT
	.align		4
        /*006c*/ 	.byte	0x03, 0x1b
        /*006e*/ 	.short	0x00ff


	//----- nvinfo : EIATTR_MERCURY_ISA_VERSION
	.align		4
        /*0070*/ 	.byte	0x03, 0x5f
        /*0072*/ 	.short	0x0101


	//----- nvinfo : EIATTR_VRC_CTA_INIT_COUNT
	.align		4
        /*0074*/ 	.byte	0x02, 0x4a
	.zero		1
	.zero		1


	//----- nvinfo : EIATTR_EXIT_INSTR_OFFSETS
	.align		4
        /*0078*/ 	.byte	0x04, 0x1c
        /*007a*/ 	.short	(.L_96 - .L_95)


	//   ....[0]....
.L_95:
        /*007c*/ 	.word	0x000000c0


	//   ....[1]....
        /*0080*/ 	.word	0x000010e0


	//----- nvinfo : EIATTR_CRS_STACK_SIZE
	.align		4
.L_96:
        /*0084*/ 	.byte	0x04, 0x1e
        /*0086*/ 	.short	(.L_98 - .L_97)
.L_97:
        /*0088*/ 	.word	0x00000000


	//----- nvinfo : EIATTR_CBANK_PARAM_SIZE
	.align		4
.L_98:
        /*008c*/ 	.byte	0x03, 0x19
        /*008e*/ 	.short	0x0020


	//----- nvinfo : EIATTR_PARAM_CBANK
	.align		4
        /*0090*/ 	.byte	0x04, 0x0a
        /*0092*/ 	.short	(.L_100 - .L_99)
	.align		4
.L_99:
        /*0094*/ 	.word	index@(.nv.constant0._ZN6oscean17output_generation3gpu4cuda21bicubicResampleKernelEPKfPfiiii)
        /*0098*/ 	.short	0x0380
        /*009a*/ 	.short	0x0020


	//----- nvinfo : EIATTR_SW_WAR
	.align		4
.L_100:
        /*009c*/ 	.byte	0x04, 0x36
        /*009e*/ 	.short	(.L_102 - .L_101)
.L_101:
        /*00a0*/ 	.word	0x00000008
.L_102:


//--------------------- .nv.info._ZN6oscean17output_generation3gpu4cuda22bilinearResampleKernelEPKfPfiiii --------------------------
	.section	.nv.info._ZN6oscean17output_generation3gpu4cuda22bilinearResampleKernelEPKfPfiiii,"",@"SHT_CUDA_INFO"
	.sectionflags	@""
	.align	4


	//----- nvinfo : EIATTR_CUDA_API_VERSION
	.align		4
        /*0000*/ 	.byte	0x04, 0x37
        /*0002*/ 	.short	(.L_104 - .L_103)
.L_103:
        /*0004*/ 	.word	0x00000082


	//----- nvinfo : EIATTR_KPARAM_INFO
	.align		4
.L_104:
        /*0008*/ 	.byte	0x04, 0x17
        /*000a*/ 	.short	(.L_106 - .L_105)
.L_105:
        /*000c*/ 	.word	0x00000000
        /*0010*/ 	.short	0x0005
        /*0012*/ 	.short	0x001c
        /*0014*/ 	.byte	0x00, 0xf0, 0x11, 0x00


	//----- nvinfo : EIATTR_KPARAM_INFO
	.align		4
.L_106:
        /*0018*/ 	.byte	0x04, 0x17
        /*001a*/ 	.short	(.L_108 - .L_107)
.L_107:
        /*001c*/ 	.word	0x00000000
        /*0020*/ 	.short	0x0004
        /*0022*/ 	.short	0x0018
        /*0024*/ 	.byte	0x00, 0xf0, 0x11, 0x00


	//----- nvinfo : EIATTR_KPARAM_INFO
	.align		4
.L_108:
        /*0028*/ 	.byte	0x04, 0x17
        /*002a*/ 	.short	(.L_110 - .L_109)
.L_109:
        /*002c*/ 	.word	0x00000000
        /*0030*/ 	.short	0x0003
        /*0032*/ 	.short	0x0014
        /*0034*/ 	.byte	0x00, 0xf0, 0x11, 0x00


	//----- nvinfo : EIATTR_KPARAM_INFO
	.align		4
.L_110:
        /*0038*/ 	.byte	0x04, 0x17
        /*003a*/ 	.short	(.L_112 - .L_111)
.L_111:
        /*003c*/ 	.word	0x00000000
        /*0040*/ 	.short	0x0002
        /*0042*/ 	.short	0x0010
        /*0044*/ 	.byte	0x00, 0xf0, 0x11, 0x00


	//----- nvinfo : EIATTR_KPARAM_INFO
	.align		4
.L_112:
        /*0048*/ 	.byte	0x04, 0x17
        /*004a*/ 	.short	(.L_114 - .L_113)
.L_113:
        /*004c*/ 	.word	0x00000000
        /*0050*/ 	.short	0x0001
        /*0052*/ 	.short	0x0008
        /*0054*/ 	.byte	0x00, 0xf5, 0x21, 0x00


	//----- nvinfo : EIATTR_KPARAM_INFO
	.align		4
.L_114:
        /*0058*/ 	.byte	0x04, 0x17
        /*005a*/ 	.short	(.L_116 - .L_115)
.L_115:
        /*005c*/ 	.word	0x00000000
        /*0060*/ 	.short	0x0000
        /*0062*/ 	.short	0x0000
        /*0064*/ 	.byte	0x00, 0xf5, 0x21, 0x00


	//----- nvinfo : EIATTR_SPARSE_MMA_MASK
	.align		4
.L_116:
        /*0068*/ 	.byte	0x03, 0x50
        /*006a*/ 	.short	0x0000


	//----- nvinfo : EIATTR_MAXREG_COUNT
	.align		4
        /*006c*/ 	.byte	0x03, 0x1b
        /*006e*/ 	.short	0x00ff


	//----- nvinfo : EIATTR_MERCURY_ISA_VERSION
	.align		4
        /*0070*/ 	.byte	0x03, 0x5f
        /*0072*/ 	.short	0x0101


	//----- nvinfo : EIATTR_VRC_CTA_INIT_COUNT
	.align		4
        /*0074*/ 	.byte	0x02, 0x4a
	.zero		1
	.zero		1


	//----- nvinfo : EIATTR_EXIT_INSTR_OFFSETS
	.align		4
        /*0078*/ 	.byte	0x04, 0x1c
        /*007a*/ 	.short	(.L_118 - .L_117)


	//   ....[0]....
.L_117:
        /*007c*/ 	.word	0x000000c0


	//   ....[1]....
        /*0080*/ 	.word	0x000005c0


	//----- nvinfo : EIATTR_CRS_STACK_SIZE
	.align		4
.L_118:
        /*0084*/ 	.byte	0x04, 0x1e
        /*0086*/ 	.short	(.L_120 - .L_119)
.L_119:
        /*0088*/ 	.word	0x00000000


	//----- nvinfo : EIATTR_CBANK_PARAM_SIZE
	.align		4
.L_120:
        /*008c*/ 	.byte	0x03, 0x19
        /*008e*/ 	.short	0x0020


	//----- nvinfo : EIATTR_PARAM_CBANK
	.align		4
        /*0090*/ 	.byte	0x04, 0x0a
        /*0092*/ 	.short	(.L_122 - .L_121)
	.align		4
.L_121:
        /*0094*/ 	.word	index@(.nv.constant0._ZN6oscean17output_generation3gpu4cuda22bilinearResampleKernelEPKfPfiiii)
        /*0098*/ 	.short	0x0380
        /*009a*/ 	.short	0x0020


	//----- nvinfo : EIATTR_SW_WAR
	.align		4
.L_122:
        /*009c*/ 	.byte	0x04, 0x36
        /*009e*/ 	.short	(.L_124 - .L_123)
.L_123:
        /*00a0*/ 	.word	0x00000008
.L_124:


//--------------------- .nv.callgraph             --------------------------
	.section	.nv.callgraph,"",@"SHT_CUDA_CALLGRAPH"
	.align	4
	.sectionentsize	8
	.align		4
        /*0000*/ 	.word	0x00000000
	.align		4
        /*0004*/ 	.word	0xffffffff
	.align		4
        /*0008*/ 	.word	0x00000000
	.align		4
        /*000c*/ 	.word	0xfffffffe
	.align		4
        /*0010*/ 	.word	0x00000000
	.align		4
        /*0014*/ 	.word	0xfffffffd
	.align		4
        /*0018*/ 	.word	0x00000000
	.align		4
        /*001c*/ 	.word	0xfffffffc


//--------------------- .nv.constant4             --------------------------
	.section	.nv.constant4,"a",@progbits
	.align	8
	.align		8
.nv.constant4:
        /*0000*/ 	.dword	__cudart_i2opi_f


//--------------------- .text._ZN6oscean17output_generation3gpu4cuda27bilinearResampleBatchKernelEPKfPfiiiii --------------------------
	.section	.text._ZN6oscean17output_generation3gpu4cuda27bilinearResampleBatchKernelEPKfPfiiiii,"ax",@progbits
	.align	128
        .global         _ZN6oscean17output_generation3gpu4cuda27bilinearResampleBatchKernelEPKfPfiiiii
        .type           _ZN6oscean17output_generation3gpu4cuda27bilinearResampleBatchKernelEPKfPfiiiii,@function
        .size           _ZN6oscean17output_generation3gpu4cuda27bilinearResampleBatchKernelEPKfPfiiiii,(.L_x_101 - _ZN6oscean17output_generation3gpu4cuda27bilinearResampleBatchKernelEPKfPfiiiii)
        .other          _ZN6oscean17output_generation3gpu4cuda27bilinearResampleBatchKernelEPKfPfiiiii,@"STO_CUDA_ENTRY STV_DEFAULT"
_ZN6oscean17output_generation3gpu4cuda27bilinearResampleBatchKernelEPKfPfiiiii:
.text._ZN6oscean17output_generation3gpu4cuda27bilinearResampleBatchKernelEPKfPfiiiii:
[----:B------:R-:W-:Y:S01]  /*0000*/  LDC R1, c[0x0][0x37c] ;  /* 0x0000df00ff017b82 */ /* 0x000fe20000000800 */
[----:B------:R-:W0:Y:S07]  /*0010*/  S2R R7, SR_TID.X ;  /* 0x0000000000077919 */ /* 0x000e2e0000002100 */
[----:B------:R-:W1:Y:S01]  /*0020*/  LDC.64 R4, c[0x0][0x398] ;  /* 0x0000e600ff047b82 */ /* 0x000e620000000a00 */
[----:B------:R-:W2:Y:S07]  /*0030*/  LDCU UR5, c[0x0][0x3a0] ;  /* 0x00007400ff0577ac */ /* 0x000eae0008000800 */
[----:B------:R-:W0:Y:S08]  /*0040*/  S2UR UR4, SR_CTAID.X ;  /* 0x00000000000479c3 */ /* 0x000e300000002500 */
[----:B------:R-:W0:Y:S01]  /*0050*/  LDC R2, c[0x0][0x360] ;  /* 0x0000d800ff027b82 */ /* 0x000e220000000800 */
[----:B-1----:R-:W-:-:S04]  /*0060*/  IMAD R3, R5, R4, RZ ;  /* 0x0000000405037224 */ /* 0x002fc800078e02ff */
[----:B--2---:R-:W-:Y:S02]  /*0070*/  IMAD R5, R3, UR5, RZ ;  /* 0x0000000503057c24 */ /* 0x004fe4000f8e02ff */
[----:B0-----:R-:W-:-:S05]  /*0080*/  IMAD R2, R2, UR4, R7 ;  /* 0x0000000402027c24 */ /* 0x001fca000f8e0207 */
[----:B------:R-:W-:-:S13]  /*0090*/  ISETP.GE.AND P0, PT, R2, R5, PT ;  /* 0x000000050200720c */ /* 0x000fda0003f06270 */
[----:B------:R-:W-:Y:S05]  /*00a0*/  @P0 EXIT ;  /* 0x000000000000094d */ /* 0x000fea0003800000 */
[----:B------:R-:W-:Y:S01]  /*00b0*/  IABS R9, R3 ;  /* 0x0000000300097213 */ /* 0x000fe20000000000 */
[----:B------:R-:W0:Y:S01]  /*00c0*/  LDCU UR4, c[0x0][0x390] ;  /* 0x00007200ff0477ac */ /* 0x000e220008000800 */
[----:B------:R-:W-:Y:S01]  /*00d0*/  IABS R11, R4 ;  /* 0x00000004000b7213 */ /* 0x000fe20000000000 */
[----:B------:R-:W-:Y:S01]  /*00e0*/  BSSY.RECONVERGENT B0, `(.L_x_0) ;  /* 0x0000042000007945 */ /* 0x000fe20003800200 */
[----:B------:R-:W1:Y:S08]  /*00f0*/  I2F.RP R0, R9 ;  /* 0x0000000900007306 */ /* 0x000e700000209400 */
[----:B-1----:R-:W1:Y:S02]  /*0100*/  MUFU.RCP R0, R0 ;  /* 0x0000000000007308 */ /* 0x002e640000001000 */
[----:B-1----:R-:W-:Y:S01]  /*0110*/  VIADD R6, R0, 0xffffffe ;  /* 0x0ffffffe00067836 */ /* 0x002fe20000000000 */
[----:B------:R-:W-:-:S05]  /*0120*/  IABS R0, R2 ;  /* 0x0000000200007213 */ /* 0x000fca0000000000 */
[----:B------:R1:W2:Y:S02]  /*0130*/  F2I.FTZ.U32.TRUNC.NTZ R7, R6 ;  /* 0x0000000600077305 */ /* 0x0002a4000021f000 */
[----:B-1----:R-:W-:Y:S02]  /*0140*/  IMAD.MOV.U32 R6, RZ, RZ, RZ ;  /* 0x000000ffff067224 */ /* 0x002fe400078e00ff */
[----:B--2---:R-:W-:-:S04]  /*0150*/  IMAD.MOV R8, RZ, RZ, -R7 ;  /* 0x000000ffff087224 */ /* 0x004fc800078e0a07 */
[----:B------:R-:W-:Y:S01]  /*0160*/  IMAD R5, R8, R9, RZ ;  /* 0x0000000908057224 */ /* 0x000fe200078e02ff */
[----:B------:R-:W-:-:S03]  /*0170*/  IABS R8, R3 ;  /* 0x0000000300087213 */ /* 0x000fc60000000000 */
[----:B------:R-:W-:Y:S01]  /*0180*/  IMAD.HI.U32 R7, R7, R5, R6 ;  /* 0x0000000507077227 */ /* 0x000fe200078e0006 */
[----:B------:R-:W-:Y:S02]  /*0190*/  IADD3 R6, PT, PT, RZ, -R8, RZ ;  /* 0x80000008ff067210 */ /* 0x000fe40007ffe0ff */
[----:B------:R-:W1:Y:S03]  /*01a0*/  I2F.RP R8, R11 ;  /* 0x0000000b00087306 */ /* 0x000e660000209400 */
[----:B------:R-:W-:-:S04]  /*01b0*/  IMAD.HI.U32 R5, R7, R0, RZ ;  /* 0x0000000007057227 */ /* 0x000fc800078e00ff */
[----:B------:R-:W-:-:S05]  /*01c0*/  IMAD R0, R5, R6, R0 ;  /* 0x0000000605007224 */ /* 0x000fca00078e0200 */
[----:B------:R-:W-:Y:S01]  /*01d0*/  ISETP.GT.U32.AND P2, PT, R9, R0, PT ;  /* 0x000000000900720c */ /* 0x000fe20003f44070 */
[----:B-1----:R-:W1:-:S12]  /*01e0*/  MUFU.RCP R8, R8 ;  /* 0x0000000800087308 */ /* 0x002e580000001000 */
[----:B------:R-:W-:Y:S02]  /*01f0*/  @!P2 IMAD.IADD R0, R0, 0x1, -R9 ;  /* 0x000000010000a824 */ /* 0x000fe400078e0a09 */
[----:B------:R-:W-:Y:S01]  /*0200*/  @!P2 VIADD R5, R5, 0x1 ;  /* 0x000000010505a836 */ /* 0x000fe20000000000 */
[----:B------:R-:W-:Y:S02]  /*0210*/  ISETP.NE.AND P2, PT, R3, RZ, PT ;  /* 0x000000ff0300720c */ /* 0x000fe40003f45270 */
[----:B------:R-:W-:Y:S02]  /*0220*/  ISETP.GE.U32.AND P0, PT, R0, R9, PT ;  /* 0x000000090000720c */ /* 0x000fe40003f06070 */
[----:B------:R-:W-:Y:S01]  /*0230*/  LOP3.LUT R0, R2, R3, RZ, 0x3c, !PT ;  /* 0x0000000302007212 */ /* 0x000fe200078e3cff */
[----:B-1----:R-:W-:-:S03]  /*0240*/  VIADD R6, R8, 0xffffffe ;  /* 0x0ffffffe08067836 */ /* 0x002fc60000000000 */
[----:B------:R-:W-:Y:S01]  /*0250*/  ISETP.GE.AND P1, PT, R0, RZ, PT ;  /* 0x000000ff0000720c */ /* 0x000fe20003f26270 */
[----:B------:R1:W2:Y:S06]  /*0260*/  F2I.FTZ.U32.TRUNC.NTZ R7, R6 ;  /* 0x0000000600077305 */ /* 0x0002ac000021f000 */
[----:B------:R-:W-:Y:S01]  /*0270*/  @P0 IADD3 R5, PT, PT, R5, 0x1, RZ ;  /* 0x0000000105050810 */ /* 0x000fe20007ffe0ff */
[----:B-1----:R-:W-:-:S05]  /*0280*/  HFMA2 R6, -RZ, RZ, 0, 0 ;  /* 0x00000000ff067431 */ /* 0x002fca00000001ff */
[----:B------:R-:W-:Y:S01]  /*0290*/  @!P1 IMAD.MOV R5, RZ, RZ, -R5 ;  /* 0x000000ffff059224 */ /* 0x000fe200078e0a05 */
[----:B------:R-:W-:Y:S01]  /*02a0*/  @!P2 LOP3.LUT R5, RZ, R3, RZ, 0x33, !PT ;  /* 0x00000003ff05a212 */ /* 0x000fe200078e33ff */
[----:B--2---:R-:W-:-:S04]  /*02b0*/  IMAD.MOV R8, RZ, RZ, -R7 ;  /* 0x000000ffff087224 */ /* 0x004fc800078e0a07 */
[----:B------:R-:W-:-:S04]  /*02c0*/  IMAD.MOV R0, RZ, RZ, -R5 ;  /* 0x000000ffff007224 */ /* 0x000fc800078e0a05 */
[----:B------:R-:W-:Y:S02]  /*02d0*/  IMAD R9, R3, R0, R2 ;  /* 0x0000000003097224 */ /* 0x000fe400078e0202 */
[----:B------:R-:W-:-:S03]  /*02e0*/  IMAD R3, R8, R11, RZ ;  /* 0x0000000b08037224 */ /* 0x000fc600078e02ff */
[----:B------:R-:W-:Y:S01]  /*02f0*/  IABS R0, R9 ;  /* 0x0000000900007213 */ /* 0x000fe20000000000 */
[----:B------:R-:W-:Y:S01]  /*0300*/  IMAD.HI.U32 R6, R7, R3, R6 ;  /* 0x0000000307067227 */ /* 0x000fe200078e0006 */
[----:B------:R-:W-:-:S04]  /*0310*/  I2FP.F32.S32 R7, R4 ;  /* 0x0000000400077245 */ /* 0x000fc80000201400 */
[----:B------:R-:W1:Y:S01]  /*0320*/  MUFU.RCP R8, R7 ;  /* 0x0000000700087308 */ /* 0x000e620000001000 */
[----:B------:R-:W-:-:S04]  /*0330*/  IMAD.HI.U32 R6, R6, R0, RZ ;  /* 0x0000000006067227 */ /* 0x000fc800078e00ff */
[----:B------:R-:W-:-:S04]  /*0340*/  IMAD.MOV R3, RZ, RZ, -R6 ;  /* 0x000000ffff037224 */ /* 0x000fc800078e0a06 */
[----:B------:R-:W-:-:S05]  /*0350*/  IMAD R0, R11, R3, R0 ;  /* 0x000000030b007224 */ /* 0x000fca00078e0200 */
[----:B------:R-:W-:-:S13]  /*0360*/  ISETP.GT.U32.AND P2, PT, R11, R0, PT ;  /* 0x000000000b00720c */ /* 0x000fda0003f44070 */
[----:B------:R-:W-:Y:S01]  /*0370*/  @!P2 IMAD.IADD R0, R0, 0x1, -R11 ;  /* 0x000000010000a824 */ /* 0x000fe200078e0a0b */
[----:B------:R-:W-:Y:S02]  /*0380*/  @!P2 IADD3 R6, PT, PT, R6, 0x1, RZ ;  /* 0x000000010606a810 */ /* 0x000fe40007ffe0ff */
[----:B------:R-:W-:Y:S02]  /*0390*/  ISETP.NE.AND P2, PT, R4, RZ, PT ;  /* 0x000000ff0400720c */ /* 0x000fe40003f45270 */
[----:B------:R-:W-:Y:S02]  /*03a0*/  ISETP.GE.U32.AND P0, PT, R0, R11, PT ;  /* 0x0000000b0000720c */ /* 0x000fe40003f06070 */
[----:B------:R-:W-:-:S04]  /*03b0*/  LOP3.LUT R0, R9, R4, RZ, 0x3c, !PT ;  /* 0x0000000409007212 */ /* 0x000fc800078e3cff */
[----:B------:R-:W-:-:S07]  /*03c0*/  ISETP.GE.AND P1, PT, R0, RZ, PT ;  /* 0x000000ff0000720c */ /* 0x000fce0003f26270 */
[----:B------:R-:W-:-:S06]  /*03d0*/  @P0 VIADD R6, R6, 0x1 ;  /* 0x0000000106060836 */ /* 0x000fcc0000000000 */
[----:B------:R-:W-:Y:S01]  /*03e0*/  @!P1 IMAD.MOV R6, RZ, RZ, -R6 ;  /* 0x000000ffff069224 */ /* 0x000fe200078e0a06 */
[----:B------:R-:W-:-:S04]  /*03f0*/  @!P2 LOP3.LUT R6, RZ, R4, RZ, 0x33, !PT ;  /* 0x00000004ff06a212 */ /* 0x000fc800078e33ff */
[----:B------:R-:W-:-:S05]  /*0400*/  IADD3 R3, PT, PT, -R6, RZ, RZ ;  /* 0x000000ff06037210 */ /* 0x000fca0007ffe1ff */
[----:B------:R-:W-:Y:S01]  /*0410*/  IMAD R4, R4, R3, R9 ;  /* 0x0000000304047224 */ /* 0x000fe200078e0209 */
[----:B0-----:R-:W-:Y:S01]  /*0420*/  I2FP.F32.S32 R3, UR4 ;  /* 0x0000000400037c45 */ /* 0x001fe20008201400 */
[----:B-1----:R-:W-:-:S03]  /*0430*/  FFMA R9, -R7, R8, 1 ;  /* 0x3f80000007097423 */ /* 0x002fc60000000108 */
[----:B------:R-:W-:Y:S01]  /*0440*/  I2FP.F32.S32 R0, R4 ;  /* 0x0000000400007245 */ /* 0x000fe20000201400 */
[----:B------:R-:W-:-:S04]  /*0450*/  FFMA R9, R8, R9, R8 ;  /* 0x0000000908097223 */ /* 0x000fc80000000008 */
[----:B------:R-:W-:-:S04]  /*0460*/  FMUL R0, R0, R3 ;  /* 0x0000000300007220 */ /* 0x000fc80000400000 */
[----:B------:R-:W0:Y:S01]  /*0470*/  FCHK P0, R0, R7 ;  /* 0x0000000700007302 */ /* 0x000e220000000000 */
[----:B------:R-:W-:-:S04]  /*0480*/  FFMA R4, R0, R9, RZ ;  /* 0x0000000900047223 */ /* 0x000fc800000000ff */
[----:B------:R-:W-:-:S04]  /*0490*/  FFMA R3, -R7, R4, R0 ;  /* 0x0000000407037223 */ /* 0x000fc80000000100 */
[----:B------:R-:W-:Y:S01]  /*04a0*/  FFMA R4, R9, R3, R4 ;  /* 0x0000000309047223 */ /* 0x000fe20000000004 */
[----:B0-----:R-:W-:Y:S06]  /*04b0*/  @!P0 BRA `(.L_x_1) ;  /* 0x0000000000108947 */ /* 0x001fec0003800000 */
[----:B------:R-:W-:Y:S01]  /*04c0*/  IMAD.MOV.U32 R3, RZ, RZ, R7 ;  /* 0x000000ffff037224 */ /* 0x000fe200078e0007 */
[----:B------:R-:W-:-:S07]  /*04d0*/  MOV R8, 0x4f0 ;  /* 0x000004f000087802 */ /* 0x000fce0000000f00 */
[----:B------:R-:W-:Y:S05]  /*04e0*/  CALL.REL.NOINC `($__internal_0_$__cuda_sm3x_div_rn_noftz_f32_slowpath) ;  /* 0x0000000400007944 */ /* 0x000fea0003c00000 */
[----:B------:R-:W-:-:S07]  /*04f0*/  IMAD.MOV.U32 R4, RZ, RZ, R0 ;  /* 0x000000ffff047224 */ /* 0x000fce00078e0000 */
.L_x_1:
[----:B------:R-:W-:Y:S05]  /*0500*/  BSYNC.RECONVERGENT B0 ;  /* 0x0000000000007941 */ /* 0x000fea0003800200 */
.L_x_0:
[----:B------:R-:W0:Y:S01]  /*0510*/  LDCU UR4, c[0x0][0x39c] ;  /* 0x00007380ff0477ac */ /* 0x000e220008000800 */
[----:B------:R-:W-:Y:S01]  /*0520*/  I2FP.F32.S32 R0, R6 ;  /* 0x0000000600007245 */ /* 0x000fe20000201400 */
[----:B------:R-:W-:Y:S01]  /*0530*/  BSSY.RECONVERGENT B0, `(.L_x_2) ;  /* 0x0000012000007945 */ /* 0x000fe20003800200 */
[----:B0-----:R-:W-:Y:S01]  /*0540*/  I2FP.F32.S32 R7, UR4 ;  /* 0x0000000400077c45 */ /* 0x001fe20008201400 */
[----:B------:R-:W0:Y:S03]  /*0550*/  LDCU UR4, c[0x0][0x394] ;  /* 0x00007280ff0477ac */ /* 0x000e260008000800 */
[----:B------:R-:W1:Y:S01]  /*0560*/  MUFU.RCP R8, R7 ;  /* 0x0000000700087308 */ /* 0x000e620000001000 */
[----:B0-----:R-:W-:Y:S01]  /*0570*/  I2FP.F32.S32 R3, UR4 ;  /* 0x0000000400037c45 */ /* 0x001fe20008201400 */
[----:B------:R-:W0:Y:S01]  /*0580*/  LDCU.64 UR4, c[0x0][0x358] ;  /* 0x00006b00ff0477ac */ /* 0x000e220008000a00 */
[----:B-1----:R-:W-:-:S03]  /*0590*/  FFMA R9, -R7, R8, 1 ;  /* 0x3f80000007097423 */ /* 0x002fc60000000108 */
[----:B------:R-:W-:Y:S01]  /*05a0*/  FMUL R0, R0, R3 ;  /* 0x0000000300007220 */ /* 0x000fe20000400000 */
[----:B------:R-:W-:-:S03]  /*05b0*/  FFMA R9, R8, R9, R8 ;  /* 0x0000000908097223 */ /* 0x000fc60000000008 */
[----:B------:R-:W1:Y:S01]  /*05c0*/  FCHK P0, R0, R7 ;  /* 0x0000000700007302 */ /* 0x000e620000000000 */
[----:B------:R-:W-:-:S04]  /*05d0*/  FFMA R6, R0, R9, RZ ;  /* 0x0000000900067223 */ /* 0x000fc800000000ff */
[----:B------:R-:W-:-:S04]  /*05e0*/  FFMA R3, -R7, R6, R0 ;  /* 0x0000000607037223 */ /* 0x000fc80000000100 */
[----:B------:R-:W-:Y:S01]  /*05f0*/  FFMA R3, R9, R3, R6 ;  /* 0x0000000309037223 */ /* 0x000fe20000000006 */
[----:B01----:R-:W-:Y:S06]  /*0600*/  @!P0 BRA `(.L_x_3) ;  /* 0x0000000000108947 */ /* 0x003fec0003800000 */
[----:B------:R-:W-:Y:S02]  /*0610*/  MOV R3, R7 ;  /* 0x0000000700037202 */ /* 0x000fe40000000f00 */
[----:B------:R-:W-:-:S07]  /*0620*/  MOV R8, 0x640 ;  /* 0x0000064000087802 */ /* 0x000fce0000000f00 */
[----:B------:R-:W-:Y:S05]  /*0630*/  CALL.REL.NOINC `($__internal_0_$__cuda_sm3x_div_rn_noftz_f32_slowpath) ;  /* 0x0000000000ac7944 */ /* 0x000fea0003c00000 */
[----:B------:R-:W-:-:S07]  /*0640*/  IMAD.MOV.U32 R3, RZ, RZ, R0 ;  /* 0x000000ffff037224 */ /* 0x000fce00078e0000 */
.L_x_3:
[----:B------:R-:W-:Y:S05]  /*0650*/  BSYNC.RECONVERGENT B0 ;  /* 0x0000000000007941 */ /* 0x000fea0003800200 */
.L_x_2:
[----:B------:R-:W0:Y:S01]  /*0660*/  LDC.64 R6, c[0x0][0x390] ;  /* 0x0000e400ff067b82 */ /* 0x000e220000000a00 */
[----:B------:R-:W1:Y:S07]  /*0670*/  F2I.FLOOR.NTZ R10, R4 ;  /* 0x00000004000a7305 */ /* 0x000e6e0000207100 */
[----:B------:R-:W2:Y:S01]  /*0680*/  LDC.64 R8, c[0x0][0x380] ;  /* 0x0000e000ff087b82 */ /* 0x000ea20000000a00 */
[----:B------:R-:W3:Y:S01]  /*0690*/  F2I.FLOOR.NTZ R0, R3 ;  /* 0x0000000300007305 */ /* 0x000ee20000207100 */
[----:B-1----:R-:W-:Y:S01]  /*06a0*/  VIMNMX R11, PT, PT, RZ, R10, !PT ;  /* 0x0000000aff0b7248 */ /* 0x002fe20007fe0100 */
[----:B0-----:R-:W-:Y:S01]  /*06b0*/  IMAD R12, R6, R7, RZ ;  /* 0x00000007060c7224 */ /* 0x001fe200078e02ff */
[----:B---3--:R-:W-:Y:S01]  /*06c0*/  VIMNMX R14, PT, PT, RZ, R0, !PT ;  /* 0x00000000ff0e7248 */ /* 0x008fe20007fe0100 */
[----:B------:R-:W-:-:S02]  /*06d0*/  VIADD R7, R7, 0xffffffff ;  /* 0xffffffff07077836 */ /* 0x000fc40000000000 */
[----:B------:R-:W-:Y:S01]  /*06e0*/  IMAD R13, R5, R12, RZ ;  /* 0x0000000c050d7224 */ /* 0x000fe200078e02ff */
[----:B------:R-:W-:Y:S01]  /*06f0*/  IADD3 R5, PT, PT, R6, -0x1, RZ ;  /* 0xffffffff06057810 */ /* 0x000fe20007ffe0ff */
[----:B------:R-:W-:Y:S01]  /*0700*/  IMAD R15, R14, R6, R11 ;  /* 0x000000060e0f7224 */ /* 0x000fe200078e020b */
[----:B------:R-:W-:Y:S01]  /*0710*/  VIADDMNMX R7, R0, 0x1, R7, PT ;  /* 0x0000000100077846 */ /* 0x000fe20003800107 */
[----:B--2---:R-:W-:Y:S01]  /*0720*/  IMAD.WIDE R8, R13, 0x4, R8 ;  /* 0x000000040d087825 */ /* 0x004fe200078e0208 */
[----:B------:R-:W-:-:S03]  /*0730*/  VIADDMNMX R5, R10, 0x1, R5, PT ;  /* 0x000000010a057846 */ /* 0x000fc60003800105 */
[CC--:B------:R-:W-:Y:S02]  /*0740*/  IMAD R13, R7.reuse, R6.reuse, R11 ;  /* 0x00000006070d7224 */ /* 0x0c0fe400078e020b */
[----:B------:R-:W-:Y:S02]  /*0750*/  IMAD R17, R7, R6, R5 ;  /* 0x0000000607117224 */ /* 0x000fe400078e0205 */
[----:B------:R-:W-:-:S04]  /*0760*/  IMAD.WIDE R12, R13, 0x4, R8 ;  /* 0x000000040d0c7825 */ /* 0x000fc800078e0208 */
[----:B------:R-:W-:Y:S02]  /*0770*/  IMAD R5, R14, R6, R5 ;  /* 0x000000060e057224 */ /* 0x000fe400078e0205 */
[--C-:B------:R-:W-:Y:S01]  /*0780*/  IMAD.WIDE R16, R17, 0x4, R8.reuse ;  /* 0x0000000411107825 */ /* 0x100fe200078e0208 */
[----:B------:R-:W2:Y:S01]  /*0790*/  LDG.E R12, desc[UR4][R12.64] ;  /* 0x000000040c0c7981 */ /* 0x000ea2000c1e1900 */
[----:B------:R-:W0:Y:S02]  /*07a0*/  LDC.64 R6, c[0x0][0x388] ;  /* 0x0000e200ff067b82 */ /* 0x000e240000000a00 */
[--C-:B------:R-:W-:Y:S02]  /*07b0*/  IMAD.WIDE R14, R15, 0x4, R8.reuse ;  /* 0x000000040f0e7825 */ /* 0x100fe400078e0208 */
[----:B------:R-:W3:Y:S02]  /*07c0*/  LDG.E R16, desc[UR4][R16.64] ;  /* 0x0000000410107981 */ /* 0x000ee4000c1e1900 */
[----:B------:R-:W-:-:S02]  /*07d0*/  IMAD.WIDE R8, R5, 0x4, R8 ;  /* 0x0000000405087825 */ /* 0x000fc400078e0208 */
[----:B------:R-:W4:Y:S04]  /*07e0*/  LDG.E R14, desc[UR4][R14.64] ;  /* 0x000000040e0e7981 */ /* 0x000f28000c1e1900 */
[----:B------:R-:W5:Y:S01]  /*07f0*/  LDG.E R8, desc[UR4][R8.64] ;  /* 0x0000000408087981 */ /* 0x000f62000c1e1900 */
[----:B------:R-:W-:-:S05]  /*0800*/  I2FP.F32.S32 R5, R10 ;  /* 0x0000000a00057245 */ /* 0x000fca0000201400 */
[----:B------:R-:W-:Y:S01]  /*0810*/  FADD R5, -R5, R4 ;  /* 0x0000000405057221 */ /* 0x000fe20000000100 */
[----:B------:R-:W-:-:S03]  /*0820*/  I2FP.F32.S32 R0, R0 ;  /* 0x0000000000007245 */ /* 0x000fc60000201400 */
[----:B------:R-:W-:Y:S02]  /*0830*/  FADD R11, -R5, 1 ;  /* 0x3f800000050b7421 */ /* 0x000fe40000000100 */
[----:B------:R-:W-:Y:S01]  /*0840*/  FADD R0, -R0, R3 ;  /* 0x0000000300007221 */ /* 0x000fe20000000100 */
[----:B0-----:R-:W-:-:S04]  /*0850*/  IMAD.WIDE R6, R2, 0x4, R6 ;  /* 0x0000000402067825 */ /* 0x001fc800078e0206 */
[----:B--2---:R-:W-:-:S04]  /*0860*/  FMUL R4, R12, R11 ;  /* 0x0000000b0c047220 */ /* 0x004fc80000400000 */
[----:B---3--:R-:W-:Y:S01]  /*0870*/  FFMA R3, R5, R16, R4 ;  /* 0x0000001005037223 */ /* 0x008fe20000000004 */
[----:B----4-:R-:W-:-:S03]  /*0880*/  FMUL R11, R14, R11 ;  /* 0x0000000b0e0b7220 */ /* 0x010fc60000400000 */
[C---:B------:R-:W-:Y:S01]  /*0890*/  FMUL R4, R0.reuse, R3 ;  /* 0x0000000300047220 */ /* 0x040fe20000400000 */
[----:B------:R-:W-:Y:S01]  /*08a0*/  FADD R0, -R0, 1 ;  /* 0x3f80000000007421 */ /* 0x000fe20000000100 */
[----:B-----5:R-:W-:-:S04]  /*08b0*/  FFMA R11, R5, R8, R11 ;  /* 0x00000008050b7223 */ /* 0x020fc8000000000b */
[----:B------:R-:W-:-:S05]  /*08c0*/  FFMA R11, R11, R0, R4 ;  /* 0x000000000b0b7223 */ /* 0x000fca0000000004 */
[----:B------:R-:W-:Y:S01]  /*08d0*/  STG.E desc[UR4][R6.64], R11 ;  /* 0x0000000b06007986 */ /* 0x000fe2000c101904 */
[----:B------:R-:W-:Y:S05]  /*08e0*/  EXIT ;  /* 0x000000000000794d */ /* 0x000fea0003800000 */
        .weak           $__internal_0_$__cuda_sm3x_div_rn_noftz_f32_slowpath
        .type           $__internal_0_$__cuda_sm3x_div_rn_noftz_f32_slowpath,@function
        .size           $__internal_0_$__cuda_sm3x_div_rn_noftz_f32_slowpath,(.L_x_101 - $__internal_0_$__cuda_sm3x_div_rn_noftz_f32_slowpath)
$__internal_0_$__cuda_sm3x_div_rn_noftz_f32_slowpath:
[----:B------:R-:W-:Y:S01]  /*08f0*/  SHF.R.U32.HI R9, RZ, 0x17, R3 ;  /* 0x00000017ff097819 */ /* 0x000fe20000011603 */
[----:B------:R-:W-:Y:S01]  /*0900*/  BSSY.RECONVERGENT B1, `(.L_x_4) ;  /* 0x0000062000017945 */ /* 0x000fe20003800200 */
[----:B------:R-:W-:Y:S02]  /*0910*/  SHF.R.U32.HI R7, RZ, 0x17, R0 ;  /* 0x00000017ff077819 */ /* 0x000fe40000011600 */
[----:B------:R-:W-:Y:S02]  /*0920*/  LOP3.LUT R14, R9, 0xff, RZ, 0xc0, !PT ;  /* 0x000000ff090e7812 */ /* 0x000fe400078ec0ff */
[----:B------:R-:W-:-:S03]  /*0930*/  LOP3.LUT R12, R7, 0xff, RZ, 0xc0, !PT ;  /* 0x000000ff070c7812 */ /* 0x000fc600078ec0ff */
[----:B------:R-:W-:Y:S02]  /*0940*/  VIADD R10, R14, 0xffffffff ;  /* 0xffffffff0e0a7836 */ /* 0x000fe40000000000 */
[----:B------:R-:W-:-:S03]  /*0950*/  VIADD R9, R12, 0xffffffff ;  /* 0xffffffff0c097836 */ /* 0x000fc60000000000 */
[----:B------:R-:W-:-:S04]  /*0960*/  ISETP.GT.U32.AND P0, PT, R10, 0xfd, PT ;  /* 0x000000fd0a00780c */ /* 0x000fc80003f04070 */
[----:B------:R-:W-:-:S13]  /*0970*/  ISETP.GT.U32.OR P0, PT, R9, 0xfd, P0 ;  /* 0x000000fd0900780c */ /* 0x000fda0000704470 */
[----:B------:R-:W-:Y:S01]  /*0980*/  @!P0 MOV R7, RZ ;  /* 0x000000ff00078202 */ /* 0x000fe20000000f00 */
[----:B------:R-:W-:Y:S06]  /*0990*/  @!P0 BRA `(.L_x_5) ;  /* 0x00000000005c8947 */ /* 0x000fec0003800000 */
[----:B------:R-:W-:Y:S02]  /*09a0*/  FSETP.GTU.FTZ.AND P0, PT, |R0|, +INF , PT ;  /* 0x7f8000000000780b */ /* 0x000fe40003f1c200 */
[----:B------:R-:W-:-:S04]  /*09b0*/  FSETP.GTU.FTZ.AND P1, PT, |R3|, +INF , PT ;  /* 0x7f8000000300780b */ /* 0x000fc80003f3c200 */
[----:B------:R-:W-:-:S13]  /*09c0*/  PLOP3.LUT P0, PT, P0, P1, PT, 0xf8, 0x8f ;  /* 0x00000000008f781c */ /* 0x000fda0000703f70 */
[----:B------:R-:W-:Y:S05]  /*09d0*/  @P0 BRA `(.L_x_6) ;  /* 0x00000004004c0947 */ /* 0x000fea0003800000 */
[----:B------:R-:W-:-:S13]  /*09e0*/  LOP3.LUT P0, RZ, R3, 0x7fffffff, R0, 0xc8, !PT ;  /* 0x7fffffff03ff7812 */ /* 0x000fda000780c800 */
[----:B------:R-:W-:Y:S05]  /*09f0*/  @!P0 BRA `(.L_x_7) ;  /* 0x00000004003c8947 */ /* 0x000fea0003800000 */
[C---:B------:R-:W-:Y:S02]  /*0a00*/  FSETP.NEU.FTZ.AND P2, PT, |R0|.reuse, +INF , PT ;  /* 0x7f8000000000780b */ /* 0x040fe40003f5d200 */
[----:B------:R-:W-:Y:S02]  /*0a10*/  FSETP.NEU.FTZ.AND P1, PT, |R3|, +INF , PT ;  /* 0x7f8000000300780b */ /* 0x000fe40003f3d200 */
[----:B------:R-:W-:-:S11]  /*0a20*/  FSETP.NEU.FTZ.AND P0, PT, |R0|, +INF , PT ;  /* 0x7f8000000000780b */ /* 0x000fd60003f1d200 */
[----:B------:R-:W-:Y:S05]  /*0a30*/  @!P1 BRA !P2, `(.L_x_7) ;  /* 0x00000004002c9947 */ /* 0x000fea0005000000 */
[----:B------:R-:W-:-:S04]  /*0a40*/  LOP3.LUT P2, RZ, R0, 0x7fffffff, RZ, 0xc0, !PT ;  /* 0x7fffffff00ff7812 */ /* 0x000fc8000784c0ff */
[----:B------:R-:W-:-:S13]  /*0a50*/  PLOP3.LUT P1, PT, P1, P2, PT, 0x2f, 0xf2 ;  /* 0x0000000000f2781c */ /* 0x000fda0000f24577 */
[----:B------:R-:W-:Y:S05]  /*0a60*/  @P1 BRA `(.L_x_8) ;  /* 0x0000000400181947 */ /* 0x000fea0003800000 */
[----:B------:R-:W-:-:S04]  /*0a70*/  LOP3.LUT P1, RZ, R3, 0x7fffffff, RZ, 0xc0, !PT ;  /* 0x7fffffff03ff7812 */ /* 0x000fc8000782c0ff */
[----:B------:R-:W-:-:S13]  /*0a80*/  PLOP3.LUT P0, PT, P0, P1, PT, 0x2f, 0xf2 ;  /* 0x0000000000f2781c */ /* 0x000fda0000702577 */
[----:B------:R-:W-:Y:S05]  /*0a90*/  @P0 BRA `(.L_x_9) ;  /* 0x0000000400000947 */ /* 0x000fea0003800000 */
[----:B------:R-:W-:Y:S02]  /*0aa0*/  ISETP.GE.AND P0, PT, R9, RZ, PT ;  /* 0x000000ff0900720c */ /* 0x000fe40003f06270 */
[----:B------:R-:W-:-:S11]  /*0ab0*/  ISETP.GE.AND P1, PT, R10, RZ, PT ;  /* 0x000000ff0a00720c */ /* 0x000fd60003f26270 */
[----:B------:R-:W-:Y:S02]  /*0ac0*/  @P0 IMAD.MOV.U32 R7, RZ, RZ, RZ ;  /* 0x000000ffff070224 */ /* 0x000fe400078e00ff */
[----:B------:R-:W-:Y:S01]  /*0ad0*/  @!P0 FFMA R0, R0, 1.84467440737095516160e+19, RZ ;  /* 0x5f80000000008823 */ /* 0x000fe200000000ff */
[----:B------:R-:W-:Y:S02]  /*0ae0*/  @!P0 IMAD.MOV.U32 R7, RZ, RZ, -0x40 ;  /* 0xffffffc0ff078424 */ /* 0x000fe400078e00ff */
[----:B------:R-:W-:-:S03]  /*0af0*/  @!P1 FFMA R3, R3, 1.84467440737095516160e+19, RZ ;  /* 0x5f80000003039823 */ /* 0x000fc600000000ff */
[----:B------:R-:W-:-:S07]  /*0b00*/  @!P1 IADD3 R7, PT, PT, R7, 0x40, RZ ;  /* 0x0000004007079810 */ /* 0x000fce0007ffe0ff */
.L_x_5:
[----:B------:R-:W-:Y:S01]  /*0b10*/  LEA R10, R14, 0xc0800000, 0x17 ;  /* 0xc08000000e0a7811 */ /* 0x000fe200078eb8ff */
[----:B------:R-:W-:Y:S04]  /*0b20*/  BSSY.RECONVERGENT B2, `(.L_x_10) ;  /* 0x0000036000027945 */ /* 0x000fe80003800200 */
[----:B------:R-:W-:Y:S02]  /*0b30*/  IMAD.IADD R10, R3, 0x1, -R10 ;  /* 0x00000001030a7824 */ /* 0x000fe400078e0a0a */
[----:B------:R-:W-:Y:S02]  /*0b40*/  VIADD R3, R12, 0xffffff81 ;  /* 0xffffff810c037836 */ /* 0x000fe40000000000 */
[----:B------:R0:W1:Y:S01]  /*0b50*/  MUFU.RCP R9, R10 ;  /* 0x0000000a00097308 */ /* 0x0000620000001000 */
[----:B------:R-:W-:Y:S01]  /*0b60*/  FADD.FTZ R11, -R10, -RZ ;  /* 0x800000ff0a0b7221 */ /* 0x000fe20000010100 */
[C---:B------:R-:W-:Y:S01]  /*0b70*/  IMAD R0, R3.reuse, -0x800000, R0 ;  /* 0xff80000003007824 */ /* 0x040fe200078e0200 */
[----:B0-----:R-:W-:-:S04]  /*0b80*/  IADD3 R10, PT, PT, R3, 0x7f, -R14 ;  /* 0x0000007f030a7810 */ /* 0x001fc80007ffe80e */
[----:B------:R-:W-:Y:S01]  /*0b90*/  IADD3 R10, PT, PT, R10, R7, RZ ;  /* 0x000000070a0a7210 */ /* 0x000fe20007ffe0ff */
[----:B-1----:R-:W-:-:S04]  /*0ba0*/  FFMA R12, R9, R11, 1 ;  /* 0x3f800000090c7423 */ /* 0x002fc8000000000b */
[----:B------:R-:W-:-:S04]  /*0bb0*/  FFMA R16, R9, R12, R9 ;  /* 0x0000000c09107223 */ /* 0x000fc80000000009 */
[----:B------:R-:W-:-:S04]  /*0bc0*/  FFMA R9, R0, R16, RZ ;  /* 0x0000001000097223 */ /* 0x000fc800000000ff */
[----:B------:R-:W-:-:S04]  /*0bd0*/  FFMA R12, R11, R9, R0 ;  /* 0x000000090b0c7223 */ /* 0x000fc80000000000 */
[----:B------:R-:W-:-:S04]  /*0be0*/  FFMA R9, R16, R12, R9 ;  /* 0x0000000c10097223 */ /* 0x000fc80000000009 */
[----:B------:R-:W-:-:S04]  /*0bf0*/  FFMA R12, R11, R9, R0 ;  /* 0x000000090b0c7223 */ /* 0x000fc80000000000 */
[----:B------:R-:W-:-:S05]  /*0c00*/  FFMA R0, R16, R12, R9 ;  /* 0x0000000c10007223 */ /* 0x000fca0000000009 */
[----:B------:R-:W-:-:S04]  /*0c10*/  SHF.R.U32.HI R3, RZ, 0x17, R0 ;  /* 0x00000017ff037819 */ /* 0x000fc80000011600 */
[----:B------:R-:W-:-:S05]  /*0c20*/  LOP3.LUT R3, R3, 0xff, RZ, 0xc0, !PT ;  /* 0x000000ff03037812 */ /* 0x000fca00078ec0ff */
[----:B------:R-:W-:-:S04]  /*0c30*/  IMAD.IADD R11, R3, 0x1, R10 ;  /* 0x00000001030b7824 */ /* 0x000fc800078e020a */
[----:B------:R-:W-:-:S05]  /*0c40*/  VIADD R3, R11, 0xffffffff ;  /* 0xffffffff0b037836 */ /* 0x000fca0000000000 */
[----:B------:R-:W-:-:S13]  /*0c50*/  ISETP.GE.U32.AND P0, PT, R3, 0xfe, PT ;  /* 0x000000fe0300780c */ /* 0x000fda0003f06070 */
[----:B------:R-:W-:Y:S05]  /*0c60*/  @!P0 BRA `(.L_x_11) ;  /* 0x0000000000808947 */ /* 0x000fea0003800000 */
[----:B------:R-:W-:-:S13]  /*0c70*/  ISETP.GT.AND P0, PT, R11, 0xfe, PT ;  /* 0x000000fe0b00780c */ /* 0x000fda0003f04270 */
[----:B------:R-:W-:Y:S05]  /*0c80*/  @P0 BRA `(.L_x_12) ;  /* 0x00000000006c0947 */ /* 0x000fea0003800000 */
[----:B------:R-:W-:-:S13]  /*0c90*/  ISETP.GE.AND P0, PT, R11, 0x1, PT ;  /* 0x000000010b00780c */ /* 0x000fda0003f06270 */
[----:B------:R-:W-:Y:S05]  /*0ca0*/  @P0 BRA `(.L_x_13) ;  /* 0x0000000000740947 */ /* 0x000fea0003800000 */
[----:B------:R-:W-:Y:S02]  /*0cb0*/  ISETP.GE.AND P0, PT, R11, -0x18, PT ;  /* 0xffffffe80b00780c */ /* 0x000fe40003f06270 */
[----:B------:R-:W-:-:S11]  /*0cc0*/  LOP3.LUT R0, R0, 0x80000000, RZ, 0xc0, !PT ;  /* 0x8000000000007812 */ /* 0x000fd600078ec0ff */
[----:B------:R-:W-:Y:S05]  /*0cd0*/  @!P0 BRA `(.L_x_13) ;  /* 0x0000000000688947 */ /* 0x000fea0003800000 */
[CCC-:B------:R-:W-:Y:S01]  /*0ce0*/  FFMA.RZ R3, R16.reuse, R12.reuse, R9.reuse ;  /* 0x0000000c10037223 */ /* 0x1c0fe2000000c009 */
[CCC-:B------:R-:W-:Y:S01]  /*0cf0*/  FFMA.RM R10, R16.reuse, R12.reuse, R9.reuse ;  /* 0x0000000c100a7223 */ /* 0x1c0fe20000004009 */
[C---:B------:R-:W-:Y:S02]  /*0d00*/  ISETP.NE.AND P2, PT, R11.reuse, RZ, PT ;  /* 0x000000ff0b00720c */ /* 0x040fe40003f45270 */
[----:B------:R-:W-:Y:S02]  /*0d10*/  ISETP.NE.AND P1, PT, R11, RZ, PT ;  /* 0x000000ff0b00720c */ /* 0x000fe40003f25270 */
[----:B------:R-:W-:Y:S01]  /*0d20*/  LOP3.LUT R7, R3, 0x7fffff, RZ, 0xc0, !PT ;  /* 0x007fffff03077812 */ /* 0x000fe200078ec0ff */
[----:B------:R-:W-:Y:S01]  /*0d30*/  FFMA.RP R3, R16, R12, R9 ;  /* 0x0000000c10037223 */ /* 0x000fe20000008009 */
[----:B------:R-:W-:Y:S01]  /*0d40*/  IADD3 R12, PT, PT, R11, 0x20, RZ ;  /* 0x000000200b0c7810 */ /* 0x000fe20007ffe0ff */
[----:B------:R-:W-:Y:S01]  /*0d50*/  IMAD.MOV R9, RZ, RZ, -R11 ;  /* 0x000000ffff097224 */ /* 0x000fe200078e0a0b */
[----:B------:R-:W-:-:S02]  /*0d60*/  LOP3.LUT R7, R7, 0x800000, RZ, 0xfc, !PT ;  /* 0x0080000007077812 */ /* 0x000fc400078efcff */
[----:B------:R-:W-:Y:S02]  /*0d70*/  FSETP.NEU.FTZ.AND P0, PT, R3, R10, PT ;  /* 0x0000000a0300720b */ /* 0x000fe40003f1d000 */
[----:B------:R-:W-:Y:S02]  /*0d80*/  SHF.L.U32 R12, R7, R12, RZ ;  /* 0x0000000c070c7219 */ /* 0x000fe400000006ff */
[----:B------:R-:W-:Y:S02]  /*0d90*/  SEL R10, R9, RZ, P2 ;  /* 0x000000ff090a7207 */ /* 0x000fe40001000000 */
[----:B------:R-:W-:Y:S02]  /*0da0*/  ISETP.NE.AND P1, PT, R12, RZ, P1 ;  /* 0x000000ff0c00720c */ /* 0x000fe40000f25270 */
[----:B------:R-:W-:Y:S02]  /*0db0*/  SHF.R.U32.HI R10, RZ, R10, R7 ;  /* 0x0000000aff0a7219 */ /* 0x000fe40000011607 */
[----:B------:R-:W-:-:S02]  /*0dc0*/  PLOP3.LUT P0, PT, P0, P1, PT, 0xf8, 0x8f ;  /* 0x00000000008f781c */ /* 0x000fc40000703f70 */
[----:B------:R-:W-:Y:S02]  /*0dd0*/  SHF.R.U32.HI R12, RZ, 0x1, R10 ;  /* 0x00000001ff0c7819 */ /* 0x000fe4000001160a */
[----:B------:R-:W-:-:S04]  /*0de0*/  SEL R3, RZ, 0x1, !P0 ;  /* 0x00000001ff037807 */ /* 0x000fc80004000000 */
[----:B------:R-:W-:-:S04]  /*0df0*/  LOP3.LUT R3, R3, 0x1, R12, 0xf8, !PT ;  /* 0x0000000103037812 */ /* 0x000fc800078ef80c */
[----:B------:R-:W-:-:S05]  /*0e00*/  LOP3.LUT R3, R3, R10, RZ, 0xc0, !PT ;  /* 0x0000000a03037212 */ /* 0x000fca00078ec0ff */
[----:B------:R-:W-:-:S05]  /*0e10*/  IMAD.IADD R3, R12, 0x1, R3 ;  /* 0x000000010c037824 */ /* 0x000fca00078e0203 */
[----:B------:R-:W-:Y:S01]  /*0e20*/  LOP3.LUT R0, R3, R0, RZ, 0xfc, !PT ;  /* 0x0000000003007212 */ /* 0x000fe200078efcff */
[----:B------:R-:W-:Y:S06]  /*0e30*/  BRA `(.L_x_13) ;  /* 0x0000000000107947 */ /* 0x000fec0003800000 */
.L_x_12:
[----:B------:R-:W-:-:S04]  /*0e40*/  LOP3.LUT R0, R0, 0x80000000, RZ, 0xc0, !PT ;  /* 0x8000000000007812 */ /* 0x000fc800078ec0ff */
[----:B------:R-:W-:Y:S01]  /*0e50*/  LOP3.LUT R0, R0, 0x7f800000, RZ, 0xfc, !PT ;  /* 0x7f80000000007812 */ /* 0x000fe200078efcff */
[----:B------:R-:W-:Y:S06]  /*0e60*/  BRA `(.L_x_13) ;  /* 0x0000000000047947 */ /* 0x000fec0003800000 */
.L_x_11:
[----:B------:R-:W-:-:S07]  /*0e70*/  LEA R0, R10, R0, 0x17 ;  /* 0x000000000a007211 */ /* 0x000fce00078eb8ff */
.L_x_13:
[----:B------:R-:W-:Y:S05]  /*0e80*/  BSYNC.RECONVERGENT B2 ;  /* 0x0000000000027941 */ /* 0x000fea0003800200 */
.L_x_10:
[----:B------:R-:W-:Y:S05]  /*0e90*/  BRA `(.L_x_14) ;  /* 0x0000000000207947 */ /* 0x000fea0003800000 */
.L_x_9:
[----:B------:R-:W-:-:S04]  /*0ea0*/  LOP3.LUT R0, R3, 0x80000000, R0, 0x48, !PT ;  /* 0x8000000003007812 */ /* 0x000fc800078e4800 */
[----:B------:R-:W-:Y:S01]  /*0eb0*/  LOP3.LUT R0, R0, 0x7f800000, RZ, 0xfc, !PT ;  /* 0x7f80000000007812 */ /* 0x000fe200078efcff */
[----:B------:R-:W-:Y:S06]  /*0ec0*/  BRA `(.L_x_14) ;  /* 0x0000000000147947 */ /* 0x000fec0003800000 */
.L_x_8:
[----:B------:R-:W-:Y:S01]  /*0ed0*/  LOP3.LUT R0, R3, 0x80000000, R0, 0x48, !PT ;  /* 0x8000000003007812 */ /* 0x000fe200078e4800 */
[----:B------:R-:W-:Y:S06]  /*0ee0*/  BRA `(.L_x_14) ;  /* 0x00000000000c7947 */ /* 0x000fec0003800000 */
.L_x_7:
[----:B------:R-:W0:Y:S01]  /*0ef0*/  MUFU.RSQ R0, -QNAN ;  /* 0xffc0000000007908 */ /* 0x000e220000001400 */
[----:B------:R-:W-:Y:S05]  /*0f00*/  BRA `(.L_x_14) ;  /* 0x0000000000047947 */ /* 0x000fea0003800000 */
.L_x_6:
[----:B------:R-:W-:-:S07]  /*0f10*/  FADD.FTZ R0, R0, R3 ;  /* 0x0000000300007221 */ /* 0x000fce0000010000 */
.L_x_14:
[----:B------:R-:W-:Y:S05]  /*0f20*/  BSYNC.RECONVERGENT B1 ;  /* 0x0000000000017941 */ /* 0x000fea0003800200 */
.L_x_4:
[----:B------:R-:W-:-:S04]  /*0f30*/  IMAD.MOV.U32 R9, RZ, RZ, 0x0 ;  /* 0x00000000ff097424 */ /* 0x000fc800078e00ff */
[----:B0-----:R-:W-:Y:S05]  /*0f40*/  RET.REL.NODEC R8 `(_ZN6oscean17output_generation3gpu4cuda27bilinearResampleBatchKernelEPKfPfiiiii) ;  /* 0xfffffff0082c7950 */ /* 0x001fea0003c3ffff */
.L_x_15:
[----:B------:R-:W-:-:S00]  /*0f50*/  BRA `(.L_x_15) ;  /* 0xfffffffc00fc7947 */ /* 0x000fc0000383ffff */
[----:B------:R-:W-:-:S00]  /*0f60*/  NOP ;  /* 0x0000000000007918 */ /* 0x000fc00000000000 */
        /* <DEDUP_REMOVED lines=9> */
.L_x_101:


//--------------------- .text._ZN6oscean17output_generation3gpu4cuda21lanczosResampleKernelEPKfPfiiiii --------------------------
	.section	.text._ZN6oscean17output_generation3gpu4cuda21lanczosResampleKernelEPKfPfiiiii,"ax",@progbits
	.align	128
        .global         _ZN6oscean17output_generation3gpu4cuda21lanczosResampleKernelEPKfPfiiiii
        .type           _ZN6oscean17output_generation3gpu4cuda21lanczosResampleKernelEPKfPfiiiii,@function
        .size           _ZN6oscean17output_generation3gpu4cuda21lanczosResampleKernelEPKfPfiiiii,(.L_x_102 - _ZN6oscean17output_generation3gpu4cuda21lanczosResampleKernelEPKfPfiiiii)
        .other          _ZN6oscean17output_generation3gpu4cuda21lanczosResampleKernelEPKfPfiiiii,@"STO_CUDA_ENTRY STV_DEFAULT"
_ZN6oscean17output_generation3gpu4cuda21lanczosResampleKernelEPKfPfiiiii:
.text._ZN6oscean17output_generation3gpu4cuda21lanczosResampleKernelEPKfPfiiiii:
[----:B------:R-:W0:Y:S01]  /*0000*/  LDC R1, c[0x0][0x37c] ;  /* 0x0000df00ff017b82 */ /* 0x000e220000000800 */
[----:B------:R-:W1:Y:S07]  /*0010*/  S2R R3, SR_TID.Y ;  /* 0x0000000000037919 */ /* 0x000e6e0000002200 */
[----:B------:R-:W2:Y:S01]  /*0020*/  LDC R7, c[0x0][0x360] ;  /* 0x0000d800ff077b82 */ /* 0x000ea20000000800 */
[----:B------:R-:W3:Y:S01]  /*0030*/  LDCU.64 UR6, c[0x0][0x398] ;  /* 0x00007300ff0677ac */ /* 0x000ee20008000a00 */
[----:B0-----:R-:W-:Y:S01]  /*0040*/  VIADD R1, R1, 0xffffffe0 ;  /* 0xffffffe001017836 */ /* 0x001fe20000000000 */
[----:B------:R-:W2:Y:S05]  /*0050*/  S2R R0, SR_TID.X ;  /* 0x0000000000007919 */ /* 0x000eaa0000002100 */
[----:B------:R-:W1:Y:S08]  /*0060*/  S2UR UR5, SR_CTAID.Y ;  /* 0x00000000000579c3 */ /* 0x000e700000002600 */
[----:B------:R-:W1:Y:S08]  /*0070*/  LDC R4, c[0x0][0x364] ;  /* 0x0000d900ff047b82 */ /* 0x000e700000000800 */
[----:B------:R-:W2:Y:S01]  /*0080*/  S2UR UR4, SR_CTAID.X ;  /* 0x00000000000479c3 */ /* 0x000ea20000002500 */
[----:B-1----:R-:W-:-:S05]  /*0090*/  IMAD R4, R4, UR5, R3 ;  /* 0x0000000504047c24 */ /* 0x002fca000f8e0203 */
[----:B---3--:R-:W-:Y:S01]  /*00a0*/  ISETP.GE.AND P0, PT, R4, UR7, PT ;  /* 0x0000000704007c0c */ /* 0x008fe2000bf06270 */
[----:B--2---:R-:W-:-:S05]  /*00b0*/  IMAD R7, R7, UR4, R0 ;  /* 0x0000000407077c24 */ /* 0x004fca000f8e0200 */
[----:B------:R-:W-:-:S13]  /*00c0*/  ISETP.GE.OR P0, PT, R7, UR6, P0 ;  /* 0x0000000607007c0c */ /* 0x000fda0008706670 */
[----:B------:R-:W-:Y:S05]  /*00d0*/  @P0 EXIT ;  /* 0x000000000000094d */ /* 0x000fea0003800000 */
[----:B------:R-:W0:Y:S01]  /*00e0*/  LDCU UR4, c[0x0][0x390] ;  /* 0x00007200ff0477ac */ /* 0x000e220008000800 */
[----:B------:R-:W-:Y:S01]  /*00f0*/  I2FP.F32.S32 R5, UR6 ;  /* 0x0000000600057c45 */ /* 0x000fe20008201400 */
[----:B------:R-:W-:Y:S01]  /*0100*/  BSSY.RECONVERGENT B0, `(.L_x_16) ;  /* 0x0000010000007945 */ /* 0x000fe20003800200 */
[----:B------:R-:W-:Y:S02]  /*0110*/  I2FP.F32.S32 R2, R7 ;  /* 0x0000000700027245 */ /* 0x000fe40000201400 */
[----:B------:R-:W1:Y:S01]  /*0120*/  MUFU.RCP R0, R5 ;  /* 0x0000000500007308 */ /* 0x000e620000001000 */
[----:B0-----:R-:W-:Y:S01]  /*0130*/  I2FP.F32.S32 R3, UR4 ;  /* 0x0000000400037c45 */ /* 0x001fe20008201400 */
[----:B-1----:R-:W-:-:S04]  /*0140*/  FFMA R9, -R5, R0, 1 ;  /* 0x3f80000005097423 */ /* 0x002fc80000000100 */
[----:B------:R-:W-:Y:S01]  /*0150*/  FMUL R2, R2, R3 ;  /* 0x0000000302027220 */ /* 0x000fe20000400000 */
[----:B------:R-:W-:-:S03]  /*0160*/  FFMA R9, R0, R9, R0 ;  /* 0x0000000900097223 */ /* 0x000fc60000000000 */
[----:B------:R-:W0:Y:S01]  /*0170*/  FCHK P0, R2, R5 ;  /* 0x0000000502007302 */ /* 0x000e220000000000 */
[----:B------:R-:W-:-:S04]  /*0180*/  FFMA R0, R2, R9, RZ ;  /* 0x0000000902007223 */ /* 0x000fc800000000ff */
[----:B------:R-:W-:-:S04]  /*0190*/  FFMA R3, -R5, R0, R2 ;  /* 0x0000000005037223 */ /* 0x000fc80000000102 */
[----:B------:R-:W-:Y:S01]  /*01a0*/  FFMA R0, R9, R3, R0 ;  /* 0x0000000309007223 */ /* 0x000fe20000000000 */
[----:B0-----:R-:W-:Y:S06]  /*01b0*/  @!P0 BRA `(.L_x_17) ;  /* 0x0000000000108947 */ /* 0x001fec0003800000 */
[----:B------:R-:W-:Y:S01]  /*01c0*/  IMAD.MOV.U32 R3, RZ, RZ, R5 ;  /* 0x000000ffff037224 */ /* 0x000fe200078e0005 */
[----:B------:R-:W-:-:S07]  /*01d0*/  MOV R29, 0x1f0 ;  /* 0x000001f0001d7802 */ /* 0x000fce0000000f00 */
[----:B------:R-:W-:Y:S05]  /*01e0*/  CALL.REL.NOINC `($__internal_1_$__cuda_sm3x_div_rn_noftz_f32_slowpath) ;  /* 0x0000002000387944 */ /* 0x000fea0003c00000 */
[----:B------:R-:W-:-:S07]  /*01f0*/  IMAD.MOV.U32 R0, RZ, RZ, R20 ;  /* 0x000000ffff007224 */ /* 0x000fce00078e0014 */
.L_x_17:
[----:B------:R-:W-:Y:S05]  /*0200*/  BSYNC.RECONVERGENT B0 ;  /* 0x0000000000007941 */ /* 0x000fea0003800200 */
.L_x_16:
[----:B------:R-:W0:Y:S01]  /*0210*/  LDCU UR4, c[0x0][0x39c] ;  /* 0x00007380ff0477ac */ /* 0x000e220008000800 */
[----:B------:R-:W-:Y:S01]  /*0220*/  I2FP.F32.U32 R2, R4 ;  /* 0x0000000400027245 */ /* 0x000fe20000201000 */
[----:B------:R-:W-:Y:S01]  /*0230*/  BSSY.RECONVERGENT B0, `(.L_x_18) ;  /* 0x0000011000007945 */ /* 0x000fe20003800200 */
[----:B0-----:R-:W-:Y:S01]  /*0240*/  I2FP.F32.U32 R5, UR4 ;  /* 0x0000000400057c45 */ /* 0x001fe20008201000 */
[----:B------:R-:W0:Y:S03]  /*0250*/  LDCU UR4, c[0x0][0x394] ;  /* 0x00007280ff0477ac */ /* 0x000e260008000800 */
        /* <DEDUP_REMOVED lines=14> */
.L_x_19:
[----:B------:R-:W-:Y:S05]  /*0340*/  BSYNC.RECONVERGENT B0 ;  /* 0x0000000000007941 */ /* 0x000fea0003800200 */
.L_x_18:
[----:B------:R-:W0:Y:S01]  /*0350*/  LDCU UR4, c[0x0][0x3a0] ;  /* 0x00007400ff0477ac */ /* 0x000e220008000800 */
[----:B------:R-:W-:Y:S02]  /*0360*/  IMAD.MOV.U32 R6, RZ, RZ, RZ ;  /* 0x000000ffff067224 */ /* 0x000fe400078e00ff */
[----:B------:R-:W-:Y:S01]  /*0370*/  IMAD.MOV.U32 R9, RZ, RZ, RZ ;  /* 0x000000ffff097224 */ /* 0x000fe200078e00ff */
[----:B------:R-:W1:Y:S01]  /*0380*/  LDCU.64 UR10, c[0x0][0x358] ;  /* 0x00006b00ff0a77ac */ /* 0x000e620008000a00 */
[----:B0-----:R-:W-:-:S04]  /*0390*/  UIADD3 UR6, UPT, UPT, -UR4, 0x1, URZ ;  /* 0x0000000104067890 */ /* 0x001fc8000fffe1ff */
[----:B------:R-:W-:-:S09]  /*03a0*/  UISETP.GT.AND UP0, UPT, UR6, UR4, UPT ;  /* 0x000000040600728c */ /* 0x000fd2000bf04270 */
[----:B-1----:R-:W-:Y:S05]  /*03b0*/  BRA.U UP0, `(.L_x_20) ;  /* 0x0000001d00687547 */ /* 0x002fea000b800000 */
[----:B------:R-:W0:Y:S01]  /*03c0*/  F2I.FLOOR.NTZ R8, R0 ;  /* 0x0000000000087305 */ /* 0x000e220000207100 */
[----:B------:R-:W-:Y:S01]  /*03d0*/  HFMA2 R9, -RZ, RZ, 0, 0 ;  /* 0x00000000ff097431 */ /* 0x000fe200000001ff */
[----:B------:R-:W-:Y:S01]  /*03e0*/  I2FP.F32.S32 R11, UR4 ;  /* 0x00000004000b7c45 */ /* 0x000fe20008201400 */
[----:B------:R-:W-:Y:S01]  /*03f0*/  IMAD.MOV.U32 R6, RZ, RZ, RZ ;  /* 0x000000ffff067224 */ /* 0x000fe200078e00ff */
[----:B------:R-:W-:-:S04]  /*0400*/  UMOV UR7, UR6 ;  /* 0x0000000600077c82 */ /* 0x000fc80008000000 */
[----:B------:R-:W1:Y:S01]  /*0410*/  F2I.FLOOR.NTZ R10, R3 ;  /* 0x00000003000a7305 */ /* 0x000e620000207100 */
[----:B0-----:R-:W-:-:S05]  /*0420*/  I2FP.F32.S32 R5, R8 ;  /* 0x0000000800057245 */ /* 0x001fca0000201400 */
[----:B------:R-:W-:Y:S01]  /*0430*/  FADD R12, R5, -R0 ;  /* 0x80000000050c7221 */ /* 0x000fe20000000000 */
[----:B-1----:R-:W-:-:S05]  /*0440*/  I2FP.F32.S32 R2, R10 ;  /* 0x0000000a00027245 */ /* 0x002fca0000201400 */
[----:B------:R-:W-:-:S07]  /*0450*/  FADD R13, R2, -R3 ;  /* 0x80000003020d7221 */ /* 0x000fce0000000000 */
.L_x_52:
[----:B------:R-:W-:Y:S01]  /*0460*/  I2FP.F32.S32 R16, UR7 ;  /* 0x0000000700107c45 */ /* 0x000fe20008201400 */
[----:B------:R-:W-:Y:S01]  /*0470*/  UMOV UR4, 0x54442d18 ;  /* 0x54442d1800047882 */ /* 0x000fe20000000000 */
[----:B------:R-:W-:Y:S01]  /*0480*/  UMOV UR5, 0x400921fb ;  /* 0x400921fb00057882 */ /* 0x000fe20000000000 */
[----:B------:R-:W0:Y:S01]  /*0490*/  MUFU.RCP R14, R11 ;  /* 0x0000000b000e7308 */ /* 0x000e220000001000 */
[----:B------:R-:W-:Y:S02]  /*04a0*/  VIADD R5, R10, UR7 ;  /* 0x000000070a057c36 */ /* 0x000fe40008000000 */
[----:B------:R-:W-:Y:S01]  /*04b0*/  FADD R16, R13, R16 ;  /* 0x000000100d107221 */ /* 0x000fe20000000000 */
[----:B------:R-:W-:Y:S04]  /*04c0*/  BSSY.RECONVERGENT B0, `(.L_x_21) ;  /* 0x0000015000007945 */ /* 0x000fe80003800200 */
[----:B------:R-:W1:Y:S01]  /*04d0*/  F2F.F64.F32 R2, R16 ;  /* 0x0000001000027310 */ /* 0x000e620000201800 */
[----:B0-----:R-:W-:-:S04]  /*04e0*/  FFMA R15, -R11, R14, 1 ;  /* 0x3f8000000b0f7423 */ /* 0x001fc8000000010e */
[----:B------:R-:W-:Y:S01]  /*04f0*/  FFMA R15, R14, R15, R14 ;  /* 0x0000000f0e0f7223 */ /* 0x000fe2000000000e */
[----:B-1----:R-:W-:Y:S01]  /*0500*/  DMUL R2, R2, UR4 ;  /* 0x0000000402027c28 */ /* 0x002fe20008000000 */
[----:B------:R-:W0:Y:S05]  /*0510*/  LDCU UR4, c[0x0][0x394] ;  /* 0x00007280ff0477ac */ /* 0x000e2a0008000800 */
[----:B------:R-:W1:Y:S01]  /*0520*/  F2F.F32.F64 R0, R2 ;  /* 0x0000000200007310 */ /* 0x000e620000301000 */
[----:B0-----:R-:W-:-:S07]  /*0530*/  ISETP.GE.AND P0, PT, R5, UR4, PT ;  /* 0x0000000405007c0c */ /* 0x001fce000bf06270 */
[----:B-1----:R-:W0:Y:S01]  /*0540*/  FCHK P1, R0, R11 ;  /* 0x0000000b00007302 */ /* 0x002e220000020000 */
[----:B------:R-:W-:Y:S01]  /*0550*/  FFMA R14, R0, R15, RZ ;  /* 0x0000000f000e7223 */ /* 0x000fe200000000ff */
[----:B------:R-:W-:Y:S02]  /*0560*/  ISETP.LT.OR P2, PT, R5, RZ, P0 ;  /* 0x000000ff0500720c */ /* 0x000fe40000741670 */
[----:B------:R-:W-:Y:S01]  /*0570*/  FSETP.GE.AND P0, PT, |R16|, R11, PT ;  /* 0x0000000b1000720b */ /* 0x000fe20003f06200 */
[----:B------:R-:W-:Y:S01]  /*0580*/  FFMA R5, -R11, R14, R0 ;  /* 0x0000000e0b057223 */ /* 0x000fe20000000100 */
[----:B------:R-:W-:-:S03]  /*0590*/  P2R R26, PR, RZ, 0x4 ;  /* 0x00000004ff1a7803 */ /* 0x000fc60000000000 */
[----:B------:R-:W-:Y:S01]  /*05a0*/  FFMA R14, R15, R5, R14 ;  /* 0x000000050f0e7223 */ /* 0x000fe2000000000e */
[----:B0-----:R-:W-:Y:S07]  /*05b0*/  @!P1 BRA `(.L_x_22) ;  /* 0x0000000000149947 */ /* 0x001fee0003800000 */
[----:B------:R-:W-:Y:S01]  /*05c0*/  IMAD.MOV.U32 R2, RZ, RZ, R0 ;  /* 0x000000ffff027224 */ /* 0x000fe200078e0000 */
[----:B------:R-:W-:Y:S01]  /*05d0*/  MOV R29, 0x600 ;  /* 0x00000600001d7802 */ /* 0x000fe20000000f00 */
[----:B------:R-:W-:-:S07]  /*05e0*/  IMAD.MOV.U32 R3, RZ, RZ, R11 ;  /* 0x000000ffff037224 */ /* 0x000fce00078e000b */
[----:B------:R-:W-:Y:S05]  /*05f0*/  CALL.REL.NOINC `($__internal_1_$__cuda_sm3x_div_rn_noftz_f32_slowpath) ;  /* 0x0000001c00347944 */ /* 0x000fea0003c00000 */
[----:B------:R-:W-:-:S07]  /*0600*/  IMAD.MOV.U32 R14, RZ, RZ, R20 ;  /* 0x000000ffff0e7224 */ /* 0x000fce00078e0014 */
.L_x_22:
[----:B------:R-:W-:Y:S05]  /*0610*/  BSYNC.RECONVERGENT B0 ;  /* 0x0000000000007941 */ /* 0x000fea0003800200 */
.L_x_21:
[----:B------:R-:W-:Y:S01]  /*0620*/  FMUL R2, R0, 0.63661974668502807617 ;  /* 0x3f22f98300027820 */ /* 0x000fe20000400000 */
[C---:B------:R-:W-:Y:S01]  /*0630*/  FMUL R3, R14.reuse, 0.63661974668502807617 ;  /* 0x3f22f9830e037820 */ /* 0x040fe20000400000 */
[----:B------:R-:W-:Y:S01]  /*0640*/  SHF.R.U32.HI R17, RZ, 0x17, R0 ;  /* 0x00000017ff117819 */ /* 0x000fe20000011600 */
[----:B------:R-:W-:Y:S01]  /*0650*/  IMAD.SHL.U32 R19, R14, 0x100, RZ ;  /* 0x000001000e137824 */ /* 0x000fe200078e00ff */
[----:B------:R0:W1:Y:S01]  /*0660*/  F2I.NTZ R23, R2 ;  /* 0x0000000200177305 */ /* 0x0000620000203100 */
[----:B------:R-:W-:Y:S01]  /*0670*/  FSETP.GE.AND P3, PT, |R0|, 105615, PT ;  /* 0x47ce47800000780b */ /* 0x000fe20003f66200 */
[----:B------:R-:W-:Y:S01]  /*0680*/  UMOV UR8, UR6 ;  /* 0x0000000600087c82 */ /* 0x000fe20008000000 */
[----:B------:R-:W-:Y:S02]  /*0690*/  FSETP.GE.AND P4, PT, |R14|, 105615, PT ;  /* 0x47ce47800e00780b */ /* 0x000fe40003f86200 */
[----:B------:R-:W-:Y:S02]  /*06a0*/  SHF.R.U32.HI R22, RZ, 0x17, R14 ;  /* 0x00000017ff167819 */ /* 0x000fe4000001160e */
[----:B------:R-:W-:Y:S01]  /*06b0*/  FSETP.EQ.OR P0, PT, R16, RZ, P0 ;  /* 0x000000ff1000720b */ /* 0x000fe20000702400 */
[----:B------:R-:W2:Y:S01]  /*06c0*/  F2I.NTZ R3, R3 ;  /* 0x0000000300037305 */ /* 0x000ea20000203100 */
[----:B0-----:R-:W-:-:S02]  /*06d0*/  LOP3.LUT R2, R17, 0xe0, RZ, 0xc0, !PT ;  /* 0x000000e011027812 */ /* 0x001fc400078ec0ff */
[----:B------:R-:W-:Y:S02]  /*06e0*/  FSETP.EQ.OR P1, PT, |R0|, +INF , !P3 ;  /* 0x7f8000000000780b */ /* 0x000fe40005f22600 */
[----:B------:R-:W-:Y:S02]  /*06f0*/  IADD3 R2, PT, PT, R2, -0x80, RZ ;  /* 0xffffff8002027810 */ /* 0x000fe40007ffe0ff */
[----:B-1----:R-:W-:Y:S02]  /*0700*/  I2FP.F32.S32 R15, R23 ;  /* 0x00000017000f7245 */ /* 0x002fe40000201400 */
[----:B------:R-:W-:Y:S02]  /*0710*/  SHF.R.U32.HI R2, RZ, 0x5, R2 ;  /* 0x00000005ff027819 */ /* 0x000fe40000011602 */
[----:B------:R-:W-:Y:S01]  /*0720*/  FSETP.EQ.OR P2, PT, |R14|, +INF , !P4 ;  /* 0x7f8000000e00780b */ /* 0x000fe20006742600 */
[----:B------:R-:W-:Y:S01]  /*0730*/  FFMA R18, R15, -1.5707962512969970703, R0 ;  /* 0xbfc90fda0f127823 */ /* 0x000fe20000000000 */
[----:B------:R-:W-:Y:S01]  /*0740*/  LOP3.LUT R17, R17, 0x1f, RZ, 0xc0, !PT ;  /* 0x0000001f11117812 */ /* 0x000fe200078ec0ff */
[----:B------:R-:W-:Y:S01]  /*0750*/  IMAD R25, R2, -0x4, R1 ;  /* 0xfffffffc02197824 */ /* 0x000fe200078e0201 */
[----:B--2---:R-:W-:Y:S01]  /*0760*/  I2FP.F32.S32 R5, R3 ;  /* 0x0000000300057245 */ /* 0x004fe20000201400 */
[----:B------:R-:W-:Y:S01]  /*0770*/  FFMA R18, R15, -7.5497894158615963534e-08, R18 ;  /* 0xb3a221680f127823 */ /* 0x000fe20000000012 */
[----:B------:R-:W-:-:S02]  /*0780*/  LOP3.LUT R19, R19, 0x80000000, RZ, 0xfc, !PT ;  /* 0x8000000013137812 */ /* 0x000fc400078efcff */
[----:B------:R-:W-:Y:S01]  /*0790*/  LOP3.LUT R22, R22, 0x1f, RZ, 0xc0, !PT ;  /* 0x0000001f16167812 */ /* 0x000fe200078ec0ff */
[----:B------:R-:W-:Y:S01]  /*07a0*/  FFMA R20, R5, -1.5707962512969970703, R14 ;  /* 0xbfc90fda05147823 */ /* 0x000fe2000000000e */
[----:B------:R-:W-:Y:S01]  /*07b0*/  FFMA R15, R15, -5.3903029534742383927e-15, R18 ;  /* 0xa7c234c50f0f7823 */ /* 0x000fe20000000012 */
[----:B------:R-:W-:Y:S01]  /*07c0*/  IMAD.SHL.U32 R18, R0, 0x100, RZ ;  /* 0x0000010000127824 */ /* 0x000fe200078e00ff */
[----:B------:R-:W-:Y:S01]  /*07d0*/  SEL R23, R23, RZ, !P3 ;  /* 0x000000ff17177207 */ /* 0x000fe20005800000 */
[----:B------:R-:W-:Y:S01]  /*07e0*/  FFMA R20, R5, -7.5497894158615963534e-08, R20 ;  /* 0xb3a2216805147823 */ /* 0x000fe20000000014 */
[----:B------:R-:W-:Y:S01]  /*07f0*/  SEL R24, R3, RZ, !P4 ;  /* 0x000000ff03187207 */ /* 0x000fe20006000000 */
[----:B------:R-:W-:Y:S01]  /*0800*/  @P3 FMUL R15, RZ, R0 ;  /* 0x00000000ff0f3220 */ /* 0x000fe20000400000 */
[----:B------:R-:W-:Y:S01]  /*0810*/  LOP3.LUT R18, R18, 0x80000000, RZ, 0xfc, !PT ;  /* 0x8000000012127812 */ /* 0x000fe200078efcff */
[----:B------:R-:W-:Y:S01]  /*0820*/  FFMA R16, R5, -5.3903029534742383927e-15, R20 ;  /* 0xa7c234c505107823 */ /* 0x000fe20000000014 */
[----:B------:R-:W-:-:S07]  /*0830*/  @P4 FMUL R16, RZ, R14 ;  /* 0x0000000eff104220 */ /* 0x000fce0000400000 */
.L_x_51:
[----:B------:R-:W0:Y:S01]  /*0840*/  LDCU UR4, c[0x0][0x390] ;  /* 0x00007200ff0477ac */ /* 0x000e220008000800 */
[----:B------:R-:W-:Y:S01]  /*0850*/  VIADD R2, R8, UR8 ;  /* 0x0000000808027c36 */ /* 0x000fe20008000000 */
[----:B------:R-:W-:Y:S01]  /*0860*/  ISETP.NE.AND P4, PT, R26, RZ, PT ;  /* 0x000000ff1a00720c */ /* 0x000fe20003f85270 */
[----:B------:R-:W-:Y:S03]  /*0870*/  BSSY.RECONVERGENT B0, `(.L_x_23) ;  /* 0x0000185000007945 */ /* 0x000fe60003800200 */
[----:B0-----:R-:W-:-:S04]  /*0880*/  ISETP.GE.AND P3, PT, R2, UR4, PT ;  /* 0x0000000402007c0c */ /* 0x001fc8000bf66270 */
[----:B------:R-:W-:-:S04]  /*0890*/  ISETP.LT.OR P3, PT, R2, RZ, P3 ;  /* 0x000000ff0200720c */ /* 0x000fc80001f61670 */
[----:B------:R-:W-:-:S13]  /*08a0*/  PLOP3.LUT P3, PT, P3, P4, PT, 0xf8, 0x8f ;  /* 0x00000000008f781c */ /* 0x000fda0001f69f70 */
[----:B------:R-:W-:Y:S05]  /*08b0*/  @P3 BRA `(.L_x_24) ;  /* 0x0000001800003947 */ /* 0x000fea0003800000 */
[----:B------:R-:W-:Y:S01]  /*08c0*/  I2FP.F32.S32 R3, UR8 ;  /* 0x0000000800037c45 */ /* 0x000fe20008201400 */
[----:B------:R-:W-:Y:S01]  /*08d0*/  BSSY.RECONVERGENT B3, `(.L_x_25) ;  /* 0x00000d7000037945 */ /* 0x000fe20003800200 */
[----:B------:R-:W-:-:S03]  /*08e0*/  IMAD.MOV.U32 R27, RZ, RZ, 0x3f800000 ;  /* 0x3f800000ff1b7424 */ /* 0x000fc600078e00ff */
[----:B------:R-:W-:-:S05]  /*08f0*/  FADD R30, R12, R3 ;  /* 0x000000030c1e7221 */ /* 0x000fca0000000000 */
[----:B------:R-:W-:-:S13]  /*0900*/  FSETP.NEU.AND P3, PT, R30, RZ, PT ;  /* 0x000000ff1e00720b */ /* 0x000fda0003f6d000 */
[----:B------:R-:W-:Y:S05]  /*0910*/  @!P3 BRA `(.L_x_26) ;  /* 0x0000000c0048b947 */ /* 0x000fea0003800000 */
[----:B------:R-:W-:Y:S01]  /*0920*/  FSETP.GE.AND P3, PT, |R30|, R11, PT ;  /* 0x0000000b1e00720b */ /* 0x000fe20003f66200 */
[----:B------:R-:W-:-:S12]  /*0930*/  IMAD.MOV.U32 R27, RZ, RZ, RZ ;  /* 0x000000ffff1b7224 */ /* 0x000fd800078e00ff */
[----:B------:R-:W-:Y:S05]  /*0940*/  @P3 BRA `(.L_x_26) ;  /* 0x0000000c003c3947 */ /* 0x000fea0003800000 */
[----:B------:R-:W0:Y:S01]  /*0950*/  F2F.F64.F32 R2, R30 ;  /* 0x0000001e00027310 */ /* 0x000e220000201800 */
[----:B------:R-:W-:Y:S01]  /*0960*/  UMOV UR4, 0x54442d18 ;  /* 0x54442d1800047882 */ /* 0x000fe20000000000 */
[----:B------:R-:W-:Y:S01]  /*0970*/  UMOV UR5, 0x400921fb ;  /* 0x400921fb00057882 */ /* 0x000fe20000000000 */
[----:B------:R-:W-:Y:S05]  /*0980*/  BSSY.RECONVERGENT B4, `(.L_x_27) ;  /* 0x0000010000047945 */ /* 0x000fea0003800200 */
[----:B------:R-:W1:Y:S01]  /*0990*/  MUFU.RCP R20, R11 ;  /* 0x0000000b00147308 */ /* 0x000e620000001000 */
[----:B0-----:R-:W-:-:S07]  /*09a0*/  DMUL R2, R2, UR4 ;  /* 0x0000000402027c28 */ /* 0x001fce0008000000 */
[----:B------:R-:W0:Y:S01]  /*09b0*/  F2F.F32.F64 R28, R2 ;  /* 0x00000002001c7310 */ /* 0x000e220000301000 */
[----:B-1----:R-:W-:-:S04]  /*09c0*/  FFMA R5, -R11, R20, 1 ;  /* 0x3f8000000b057423 */ /* 0x002fc80000000114 */
[----:B------:R-:W-:-:S03]  /*09d0*/  FFMA R5, R20, R5, R20 ;  /* 0x0000000514057223 */ /* 0x000fc60000000014 */
[----:B0-----:R-:W0:Y:S01]  /*09e0*/  FCHK P3, R28, R11 ;  /* 0x0000000b1c007302 */ /* 0x001e220000060000 */
[----:B------:R-:W-:-:S04]  /*09f0*/  FFMA R20, R5, R28, RZ ;  /* 0x0000001c05147223 */ /* 0x000fc800000000ff */
[----:B------:R-:W-:-:S04]  /*0a00*/  FFMA R21, -R11, R20, R28 ;  /* 0x000000140b157223 */ /* 0x000fc8000000011c */
[----:B------:R-:W-:Y:S01]  /*0a10*/  FFMA R5, R5, R21, R20 ;  /* 0x0000001505057223 */ /* 0x000fe20000000014 */
[----:B0-----:R-:W-:Y:S06]  /*0a20*/  @!P3 BRA `(.L_x_28) ;  /* 0x000000000014b947 */ /* 0x001fec0003800000 */
[----:B------:R-:W-:Y:S01]  /*0a30*/  IMAD.MOV.U32 R2, RZ, RZ, R28 ;  /* 0x000000ffff027224 */ /* 0x000fe200078e001c */
[----:B------:R-:W-:Y:S01]  /*0a40*/  MOV R29, 0xa70 ;  /* 0x00000a70001d7802 */ /* 0x000fe20000000f00 */
[----:B------:R-:W-:-:S07]  /*0a50*/  IMAD.MOV.U32 R3, RZ, RZ, R11 ;  /* 0x000000ffff037224 */ /* 0x000fce00078e000b */
[----:B------:R-:W-:Y:S05]  /*0a60*/  CALL.REL.NOINC `($__internal_1_$__cuda_sm3x_div_rn_noftz_f32_slowpath) ;  /* 0x0000001800187944 */ /* 0x000fea0003c00000 */
[----:B------:R-:W-:-:S07]  /*0a70*/  IMAD.MOV.U32 R5, RZ, RZ, R20 ;  /* 0x000000ffff057224 */ /* 0x000fce00078e0014 */
.L_x_28:
[----:B------:R-:W-:Y:S05]  /*0a80*/  BSYNC.RECONVERGENT B4 ;  /* 0x0000000000047941 */ /* 0x000fea0003800200 */
.L_x_27:
[C---:B------:R-:W-:Y:S01]  /*0a90*/  FMUL R29, R28.reuse, 0.63661974668502807617 ;  /* 0x3f22f9831c1d7820 */ /* 0x040fe20000400000 */
[----:B------:R-:W-:Y:S01]  /*0aa0*/  FSETP.GE.AND P3, PT, |R28|, 105615, PT ;  /* 0x47ce47801c00780b */ /* 0x000fe20003f66200 */
[----:B------:R-:W-:Y:S04]  /*0ab0*/  BSSY.RECONVERGENT B1, `(.L_x_29) ;  /* 0x000003e000017945 */ /* 0x000fe80003800200 */
[----:B------:R-:W0:Y:S02]  /*0ac0*/  F2I.NTZ R29, R29 ;  /* 0x0000001d001d7305 */ /* 0x000e240000203100 */
[----:B0-----:R-:W-:-:S05]  /*0ad0*/  I2FP.F32.S32 R3, R29 ;  /* 0x0000001d00037245 */ /* 0x001fca0000201400 */
[----:B------:R-:W-:-:S04]  /*0ae0*/  FFMA R2, R3, -1.5707962512969970703, R28 ;  /* 0xbfc90fda03027823 */ /* 0x000fc8000000001c */
[----:B------:R-:W-:-:S04]  /*0af0*/  FFMA R2, R3, -7.5497894158615963534e-08, R2 ;  /* 0xb3a2216803027823 */ /* 0x000fc80000000002 */
[----:B------:R-:W-:Y:S01]  /*0b00*/  FFMA R2, R3, -5.3903029534742383927e-15, R2 ;  /* 0xa7c234c503027823 */ /* 0x000fe20000000002 */
[----:B------:R-:W-:Y:S06]  /*0b10*/  @!P3 BRA `(.L_x_30) ;  /* 0x0000000000dcb947 */ /* 0x000fec0003800000 */
[----:B------:R-:W-:-:S13]  /*0b20*/  FSETP.NEU.AND P3, PT, |R28|, +INF , PT ;  /* 0x7f8000001c00780b */ /* 0x000fda0003f6d200 */
[----:B------:R-:W-:Y:S01]  /*0b30*/  @!P3 FMUL R2, RZ, R28 ;  /* 0x0000001cff02b220 */ /* 0x000fe20000400000 */
[----:B------:R-:W-:Y:S01]  /*0b40*/  @!P3 IMAD.MOV.U32 R29, RZ, RZ, RZ ;  /* 0x000000ffff1db224 */ /* 0x000fe200078e00ff */
[----:B------:R-:W-:Y:S06]  /*0b50*/  @!P3 BRA `(.L_x_30) ;  /* 0x0000000000ccb947 */ /* 0x000fec0003800000 */
[----:B------:R-:W-:Y:S01]  /*0b60*/  SHF.L.U32 R2, R28, 0x8, RZ ;  /* 0x000000081c027819 */ /* 0x000fe200000006ff */
[----:B------:R-:W-:Y:S01]  /*0b70*/  IMAD.MOV.U32 R30, RZ, RZ, RZ ;  /* 0x000000ffff1e7224 */ /* 0x000fe200078e00ff */
[----:B------:R-:W0:Y:S01]  /*0b80*/  LDCU.64 UR12, c[0x4][URZ] ;  /* 0x01000000ff0c77ac */ /* 0x000e220008000a00 */
[----:B------:R-:W-:Y:S01]  /*0b90*/  IMAD.MOV.U32 R27, RZ, RZ, R1 ;  /* 0x000000ffff1b7224 */ /* 0x000fe200078e0001 */
[----:B------:R-:W-:Y:S01]  /*0ba0*/  LOP3.LUT R29, R2, 0x80000000, RZ, 0xfc, !PT ;  /* 0x80000000021d7812 */ /* 0x000fe200078efcff */
[----:B------:R-:W-:Y:S01]  /*0bb0*/  UMOV UR5, URZ ;  /* 0x000000ff00057c82 */ /* 0x000fe20008000000 */
[----:B------:R-:W-:-:S05]  /*0bc0*/  UMOV UR4, URZ ;  /* 0x000000ff00047c82 */ /* 0x000fca0008000000 */
.L_x_31:
[----:B0-----:R-:W-:Y:S02]  /*0bd0*/  IMAD.U32 R2, RZ, RZ, UR12 ;  /* 0x0000000cff027e24 */ /* 0x001fe4000f8e00ff */
[----:B------:R-:W-:-:S05]  /*0be0*/  IMAD.U32 R3, RZ, RZ, UR13 ;  /* 0x0000000dff037e24 */ /* 0x000fca000f8e00ff */
[----:B------:R-:W2:Y:S01]  /*0bf0*/  LDG.E.CONSTANT R2, desc[UR10][R2.64] ;  /* 0x0000000a02027981 */ /* 0x000ea2000c1e9900 */
[----:B------:R-:W-:Y:S02]  /*0c00*/  UIADD3 UR12, UP0, UPT, UR12, 0x4, URZ ;  /* 0x000000040c0c7890 */ /* 0x000fe4000ff1e0ff */
[----:B------:R-:W-:Y:S02]  /*0c10*/  UIADD3 UR4, UPT, UPT, UR4, 0x1, URZ ;  /* 0x0000000104047890 */ /* 0x000fe4000fffe0ff */
[----:B------:R-:W-:Y:S02]  /*0c20*/  UIADD3.X UR13, UPT, UPT, URZ, UR13, URZ, UP0, !UPT ;  /* 0x0000000dff0d7290 */ /* 0x000fe400087fe4ff */
[----:B------:R-:W-:Y:S01]  /*0c30*/  UISETP.NE.AND UP0, UPT, UR4, 0x6, UPT ;  /* 0x000000060400788c */ /* 0x000fe2000bf05270 */
[----:B--2---:R-:W-:-:S03]  /*0c40*/  IMAD.WIDE.U32 R20, R2, R29, RZ ;  /* 0x0000001d02147225 */ /* 0x004fc600078e00ff */
[----:B------:R-:W-:-:S04]  /*0c50*/  IADD3 R20, P3, PT, R20, R30, RZ ;  /* 0x0000001e14147210 */ /* 0x000fc80007f7e0ff */
[----:B------:R-:W-:Y:S01]  /*0c60*/  IADD3.X R30, PT, PT, R21, UR5, RZ, P3, !PT ;  /* 0x00000005151e7c10 */ /* 0x000fe20009ffe4ff */
[----:B------:R0:W-:Y:S02]  /*0c70*/  STL [R27], R20 ;  /* 0x000000141b007387 */ /* 0x0001e40000100800 */
[----:B0-----:R-:W-:Y:S01]  /*0c80*/  VIADD R27, R27, 0x4 ;  /* 0x000000041b1b7836 */ /* 0x001fe20000000000 */
[----:B------:R-:W-:Y:S06]  /*0c90*/  BRA.U UP0, `(.L_x_31) ;  /* 0xfffffffd00cc7547 */ /* 0x000fec000b83ffff */
[----:B------:R-:W-:Y:S01]  /*0ca0*/  SHF.R.U32.HI R20, RZ, 0x17, R28 ;  /* 0x00000017ff147819 */ /* 0x000fe2000001161c */
[----:B------:R0:W-:Y:S03]  /*0cb0*/  STL [R1+0x18], R30 ;  /* 0x0000181e01007387 */ /* 0x0001e60000100800 */
[C---:B------:R-:W-:Y:S02]  /*0cc0*/  LOP3.LUT R2, R20.reuse, 0xe0, RZ, 0xc0, !PT ;  /* 0x000000e014027812 */ /* 0x040fe400078ec0ff */
[----:B------:R-:W-:-:S03]  /*0cd0*/  LOP3.LUT P3, RZ, R20, 0x1f, RZ, 0xc0, !PT ;  /* 0x0000001f14ff7812 */ /* 0x000fc6000786c0ff */
[----:B------:R-:W-:-:S05]  /*0ce0*/  VIADD R2, R2, 0xffffff80 ;  /* 0xffffff8002027836 */ /* 0x000fca0000000000 */
[----:B------:R-:W-:-:S05]  /*0cf0*/  SHF.R.U32.HI R2, RZ, 0x5, R2 ;  /* 0x00000005ff027819 */ /* 0x000fca0000011602 */
[----:B------:R-:W-:-:S05]  /*0d00*/  IMAD R21, R2, -0x4, R1 ;  /* 0xfffffffc02157824 */ /* 0x000fca00078e0201 */
[----:B------:R-:W2:Y:S04]  /*0d10*/  LDL R27, [R21+0x18] ;  /* 0x00001800151b7983 */ /* 0x000ea80000100800 */
[----:B------:R-:W2:Y:S04]  /*0d20*/  LDL R2, [R21+0x14] ;  /* 0x0000140015027983 */ /* 0x000ea80000100800 */
[----:B------:R-:W3:Y:S01]  /*0d30*/  @P3 LDL R3, [R21+0x10] ;  /* 0x0000100015033983 */ /* 0x000ee20000100800 */
[----:B------:R-:W-:Y:S01]  /*0d40*/  LOP3.LUT R20, R20, 0x1f, RZ, 0xc0, !PT ;  /* 0x0000001f14147812 */ /* 0x000fe200078ec0ff */
[----:B------:R-:W-:Y:S01]  /*0d50*/  UMOV UR4, 0x54442d19 ;  /* 0x54442d1900047882 */ /* 0x000fe20000000000 */
[----:B------:R-:W-:-:S02]  /*0d60*/  UMOV UR5, 0x3bf921fb ;  /* 0x3bf921fb00057882 */ /* 0x000fc40000000000 */
[-C--:B--2---:R-:W-:Y:S02]  /*0d70*/  @P3 SHF.L.W.U32.HI R27, R2, R20.reuse, R27 ;  /* 0x00000014021b3219 */ /* 0x084fe40000010e1b */
[----:B---3--:R-:W-:Y:S02]  /*0d80*/  @P3 SHF.L.W.U32.HI R2, R3, R20, R2 ;  /* 0x0000001403023219 */ /* 0x008fe40000010e02 */
[----:B------:R-:W-:Y:S02]  /*0d90*/  ISETP.GE.AND P3, PT, R28, RZ, PT ;  /* 0x000000ff1c00720c */ /* 0x000fe40003f66270 */
[C---:B------:R-:W-:Y:S02]  /*0da0*/  SHF.L.W.U32.HI R29, R2.reuse, 0x2, R27 ;  /* 0x00000002021d7819 */ /* 0x040fe40000010e1b */
[----:B------:R-:W-:Y:S02]  /*0db0*/  SHF.L.U32 R2, R2, 0x2, RZ ;  /* 0x0000000202027819 */ /* 0x000fe400000006ff */
[----:B------:R-:W-:-:S02]  /*0dc0*/  SHF.R.S32.HI R3, RZ, 0x1f, R29 ;  /* 0x0000001fff037819 */ /* 0x000fc4000001141d */
[----:B0-----:R-:W-:Y:S02]  /*0dd0*/  SHF.R.U32.HI R30, RZ, 0x1e, R27 ;  /* 0x0000001eff1e7819 */ /* 0x001fe4000001161b */
[C---:B------:R-:W-:Y:S02]  /*0de0*/  LOP3.LUT R2, R3.reuse, R2, RZ, 0x3c, !PT ;  /* 0x0000000203027212 */ /* 0x040fe400078e3cff */
[----:B------:R-:W-:Y:S02]  /*0df0*/  LOP3.LUT R3, R3, R29, RZ, 0x3c, !PT ;  /* 0x0000001d03037212 */ /* 0x000fe400078e3cff */
[C---:B------:R-:W-:Y:S02]  /*0e00*/  LOP3.LUT R27, R29.reuse, R28, RZ, 0x3c, !PT ;  /* 0x0000001c1d1b7212 */ /* 0x040fe400078e3cff */
[----:B------:R-:W-:Y:S02]  /*0e10*/  LEA.HI R29, R29, R30, RZ, 0x1 ;  /* 0x0000001e1d1d7211 */ /* 0x000fe400078f08ff */
[----:B------:R-:W0:Y:S01]  /*0e20*/  I2F.F64.S64 R2, R2 ;  /* 0x0000000200027312 */ /* 0x000e220000301c00 */
[----:B------:R-:W-:-:S02]  /*0e30*/  ISETP.GE.AND P4, PT, R27, RZ, PT ;  /* 0x000000ff1b00720c */ /* 0x000fc40003f86270 */
[----:B------:R-:W-:-:S04]  /*0e40*/  IMAD.MOV R27, RZ, RZ, -R29 ;  /* 0x000000ffff1b7224 */ /* 0x000fc800078e0a1d */
[----:B------:R-:W-:Y:S01]  /*0e50*/  @!P3 IMAD.MOV.U32 R29, RZ, RZ, R27 ;  /* 0x000000ffff1db224 */ /* 0x000fe200078e001b */
[----:B0-----:R-:W-:-:S10]  /*0e60*/  DMUL R20, R2, UR4 ;  /* 0x0000000402147c28 */ /* 0x001fd40008000000 */
[----:B------:R-:W0:Y:S02]  /*0e70*/  F2F.F32.F64 R20, R20 ;  /* 0x0000001400147310 */ /* 0x000e240000301000 */
[----:B0-----:R-:W-:-:S07]  /*0e80*/  FSEL R2, -R20, R20, !P4 ;  /* 0x0000001414027208 */ /* 0x001fce0006000100 */
.L_x_30:
[----:B------:R-:W-:Y:S05]  /*0e90*/  BSYNC.RECONVERGENT B1 ;  /* 0x0000000000017941 */ /* 0x000fea0003800200 */
.L_x_29:
[----:B------:R-:W-:Y:S02]  /*0ea0*/  IMAD.MOV.U32 R20, RZ, RZ, 0x37cbac00 ;  /* 0x37cbac00ff147424 */ /* 0x000fe400078e00ff */
[----:B------:R-:W-:Y:S01]  /*0eb0*/  FMUL R21, R2, R2 ;  /* 0x0000000202157220 */ /* 0x000fe20000400000 */
[C---:B------:R-:W-:Y:S01]  /*0ec0*/  LOP3.LUT R3, R29.reuse, 0x1, RZ, 0xc0, !PT ;  /* 0x000000011d037812 */ /* 0x040fe200078ec0ff */
[----:B------:R-:W-:Y:S01]  /*0ed0*/  IMAD.MOV.U32 R30, RZ, RZ, 0x3d2aaabb ;  /* 0x3d2aaabbff1e7424 */ /* 0x000fe200078e00ff */
[----:B------:R-:W-:Y:S01]  /*0ee0*/  LOP3.LUT P4, RZ, R29, 0x2, RZ, 0xc0, !PT ;  /* 0x000000021dff7812 */ /* 0x000fe2000788c0ff */
[----:B------:R-:W-:Y:S01]  /*0ef0*/  FFMA R20, R21, R20, -0.0013887860113754868507 ;  /* 0xbab607ed15147423 */ /* 0x000fe20000000014 */
[----:B------:R-:W-:Y:S01]  /*0f00*/  ISETP.NE.U32.AND P3, PT, R3, 0x1, PT ;  /* 0x000000010300780c */ /* 0x000fe20003f65070 */
[----:B------:R-:W-:Y:S01]  /*0f10*/  IMAD.MOV.U32 R27, RZ, RZ, 0x3effffff ;  /* 0x3effffffff1b7424 */ /* 0x000fe200078e00ff */
[----:B------:R-:W0:Y:S01]  /*0f20*/  MUFU.RCP R3, R28 ;  /* 0x0000001c00037308 */ /* 0x000e220000001000 */
[----:B------:R-:W-:Y:S01]  /*0f30*/  BSSY.RECONVERGENT B4, `(.L_x_32) ;  /* 0x0000015000047945 */ /* 0x000fe20003800200 */
[----:B------:R-:W-:-:S02]  /*0f40*/  FSEL R20, R20, -0.00019574658654164522886, !P3 ;  /* 0xb94d415314147808 */ /* 0x000fc40005800000 */
[----:B------:R-:W-:Y:S02]  /*0f50*/  FSEL R30, R30, 0.0083327032625675201416, !P3 ;  /* 0x3c0885e41e1e7808 */ /* 0x000fe40005800000 */
[----:B------:R-:W-:Y:S02]  /*0f60*/  FSEL R27, -R27, -0.16666662693023681641, !P3 ;  /* 0xbe2aaaa81b1b7808 */ /* 0x000fe40005800100 */
[----:B------:R-:W-:Y:S01]  /*0f70*/  FSEL R2, R2, 1, P3 ;  /* 0x3f80000002027808 */ /* 0x000fe20001800000 */
[----:B------:R-:W-:-:S04]  /*0f80*/  FFMA R20, R21, R20, R30 ;  /* 0x0000001415147223 */ /* 0x000fc8000000001e */
[C---:B------:R-:W-:Y:S01]  /*0f90*/  FFMA R20, R21.reuse, R20, R27 ;  /* 0x0000001415147223 */ /* 0x040fe2000000001b */
[----:B------:R-:W-:-:S04]  /*0fa0*/  FFMA R21, R21, R2, RZ ;  /* 0x0000000215157223 */ /* 0x000fc800000000ff */
[----:B------:R-:W-:Y:S01]  /*0fb0*/  FFMA R2, R21, R20, R2 ;  /* 0x0000001415027223 */ /* 0x000fe20000000002 */
[----:B0-----:R-:W-:-:S03]  /*0fc0*/  FFMA R20, -R28, R3, 1 ;  /* 0x3f8000001c147423 */ /* 0x001fc60000000103 */
[----:B------:R-:W-:Y:S01]  /*0fd0*/  @P4 FADD R2, RZ, -R2 ;  /* 0x80000002ff024221 */ /* 0x000fe20000000000 */
        /* <DEDUP_REMOVED lines=9> */
[----:B------:R-:W-:-:S07]  /*1070*/  MOV R27, R20 ;  /* 0x00000014001b7202 */ /* 0x000fce0000000f00 */
.L_x_33:
[----:B------:R-:W-:Y:S05]  /*1080*/  BSYNC.RECONVERGENT B4 ;  /* 0x0000000000047941 */ /* 0x000fea0003800200 */
.L_x_32:
        /* <DEDUP_REMOVED lines=13> */
[----:B------:R-:W-:Y:S01]  /*1160*/  IMAD.SHL.U32 R2, R5, 0x100, RZ ;  /* 0x0000010005027824 */ /* 0x000fe200078e00ff */
[----:B------:R-:W-:Y:S01]  /*1170*/  CS2R R28, SRZ ;  /* 0x00000000001c7805 */ /* 0x000fe2000001ff00 */
[----:B------:R-:W-:-:S03]  /*1180*/  UMOV UR4, URZ ;  /* 0x000000ff00047c82 */ /* 0x000fc60008000000 */
[----:B------:R-:W-:-:S07]  /*1190*/  LOP3.LUT R33, R2, 0x80000000, RZ, 0xfc, !PT ;  /* 0x8000000002217812 */ /* 0x000fce00078efcff */
.L_x_36:
[----:B0-----:R-:W0:Y:S02]  /*11a0*/  LDC.64 R2, c[0x4][RZ] ;  /* 0x01000000ff027b82 */ /* 0x001e240000000a00 */
[----:B0-----:R-:W-:-:S05]  /*11b0*/  IMAD.WIDE.U32 R20, R29, 0x4, R2 ;  /* 0x000000041d147825 */ /* 0x001fca00078e0002 */
[----:B------:R-:W2:Y:S01]  /*11c0*/  LDG.E.CONSTANT R2, desc[UR10][R20.64] ;  /* 0x0000000a14027981 */ /* 0x000ea2000c1e9900 */
[C---:B------:R-:W-:Y:S02]  /*11d0*/  IMAD R30, R29.reuse, 0x4, R1 ;  /* 0x000000041d1e7824 */ /* 0x040fe400078e0201 */
[----:B------:R-:W-:-:S05]  /*11e0*/  VIADD R29, R29, 0x1 ;  /* 0x000000011d1d7836 */ /* 0x000fca0000000000 */
[----:B------:R-:W-:Y:S01]  /*11f0*/  ISETP.NE.AND P3, PT, R29, 0x6, PT ;  /* 0x000000061d00780c */ /* 0x000fe20003f65270 */
[----:B--2---:R-:W-:-:S03]  /*1200*/  IMAD.WIDE.U32 R2, R2, R33, RZ ;  /* 0x0000002102027225 */ /* 0x004fc600078e00ff */
[----:B------:R-:W-:-:S04]  /*1210*/  IADD3 R31, P4, PT, R2, R28, RZ ;  /* 0x0000001c021f7210 */ /* 0x000fc80007f9e0ff */
[----:B------:R-:W-:Y:S01]  /*1220*/  IADD3.X R28, PT, PT, R3, UR4, RZ, P4, !PT ;  /* 0x00000004031c7c10 */ /* 0x000fe2000a7fe4ff */
[----:B------:R0:W-:Y:S04]  /*1230*/  STL [R30], R31 ;  /* 0x0000001f1e007387 */ /* 0x0001e80000100800 */
[----:B------:R-:W-:Y:S05]  /*1240*/  @P3 BRA `(.L_x_36) ;  /* 0xfffffffc00d43947 */ /* 0x000fea000383ffff */
        /* <DEDUP_REMOVED lines=16> */
[C-C-:B0-----:R-:W-:Y:S01]  /*1350*/  SHF.L.W.U32.HI R30, R2.reuse, 0x2, R29.reuse ;  /* 0x00000002021e7819 */ /* 0x141fe20000010e1d */
[----:B------:R-:W-:Y:S01]  /*1360*/  IMAD.SHL.U32 R2, R2, 0x4, RZ ;  /* 0x0000000402027824 */ /* 0x000fe200078e00ff */
[----:B------:R-:W-:Y:S02]  /*1370*/  SHF.R.U32.HI R29, RZ, 0x1e, R29 ;  /* 0x0000001eff1d7819 */ /* 0x000fe4000001161d */
[----:B------:R-:W-:-:S02]  /*1380*/  SHF.R.S32.HI R3, RZ, 0x1f, R30 ;  /* 0x0000001fff037819 */ /* 0x000fc4000001141e */
[C---:B-1----:R-:W-:Y:S02]  /*1390*/  LOP3.LUT R28, R30.reuse, R5, RZ, 0x3c, !PT ;  /* 0x000000051e1c7212 */ /* 0x042fe400078e3cff */
[C---:B------:R-:W-:Y:S02]  /*13a0*/  LOP3.LUT R2, R3.reuse, R2, RZ, 0x3c, !PT ;  /* 0x0000000203027212 */ /* 0x040fe400078e3cff */
[----:B------:R-:W-:Y:S02]  /*13b0*/  LOP3.LUT R3, R3, R30, RZ, 0x3c, !PT ;  /* 0x0000001e03037212 */ /* 0x000fe400078e3cff */
[----:B------:R-:W-:Y:S02]  /*13c0*/  LEA.HI R30, R30, R29, RZ, 0x1 ;  /* 0x0000001d1e1e7211 */ /* 0x000fe400078f08ff */
[----:B------:R-:W-:Y:S02]  /*13d0*/  ISETP.GE.AND P4, PT, R28, RZ, PT ;  /* 0x000000ff1c00720c */ /* 0x000fe40003f86270 */
[----:B------:R-:W0:Y:S01]  /*13e0*/  I2F.F64.S64 R2, R2 ;  /* 0x0000000200027312 */ /* 0x000e220000301c00 */
[----:B------:R-:W-:-:S05]  /*13f0*/  IADD3 R28, PT, PT, -R30, RZ, RZ ;  /* 0x000000ff1e1c7210 */ /* 0x000fca0007ffe1ff */
[----:B------:R-:W-:Y:S01]  /*1400*/  @!P3 IMAD.MOV.U32 R30, RZ, RZ, R28 ;  /* 0x000000ffff1eb224 */ /* 0x000fe200078e001c */
[----:B0-----:R-:W-:-:S10]  /*1410*/  DMUL R20, R2, UR4 ;  /* 0x0000000402147c28 */ /* 0x001fd40008000000 */
[----:B------:R-:W0:Y:S02]  /*1420*/  F2F.F32.F64 R20, R20 ;  /* 0x0000001400147310 */ /* 0x000e240000301000 */
[----:B0-----:R-:W-:-:S07]  /*1430*/  FSEL R2, -R20, R20, !P4 ;  /* 0x0000001414027208 */ /* 0x001fce0006000100 */
.L_x_35:
[----:B------:R-:W-:Y:S05]  /*1440*/  BSYNC.RECONVERGENT B1 ;  /* 0x0000000000017941 */ /* 0x000fea0003800200 */
.L_x_34:
[----:B------:R-:W-:Y:S02]  /*1450*/  IMAD.MOV.U32 R20, RZ, RZ, 0x37cbac00 ;  /* 0x37cbac00ff147424 */ /* 0x000fe400078e00ff */
[----:B------:R-:W-:Y:S01]  /*1460*/  FMUL R3, R2, R2 ;  /* 0x0000000202037220 */ /* 0x000fe20000400000 */
[C---:B------:R-:W-:Y:S01]  /*1470*/  LOP3.LUT R28, R30.reuse, 0x1, RZ, 0xc0, !PT ;  /* 0x000000011e1c7812 */ /* 0x040fe200078ec0ff */
[----:B------:R-:W-:Y:S01]  /*1480*/  IMAD.MOV.U32 R32, RZ, RZ, 0x3d2aaabb ;  /* 0x3d2aaabbff207424 */ /* 0x000fe200078e00ff */
[----:B------:R-:W-:Y:S01]  /*1490*/  LOP3.LUT P4, RZ, R30, 0x2, RZ, 0xc0, !PT ;  /* 0x000000021eff7812 */ /* 0x000fe2000788c0ff */
[----:B------:R-:W-:Y:S01]  /*14a0*/  FFMA R21, R3, R20, -0.0013887860113754868507 ;  /* 0xbab607ed03157423 */ /* 0x000fe20000000014 */
[----:B------:R-:W-:Y:S01]  /*14b0*/  ISETP.NE.U32.AND P3, PT, R28, 0x1, PT ;  /* 0x000000011c00780c */ /* 0x000fe20003f65070 */
[----:B------:R-:W0:Y:S01]  /*14c0*/  MUFU.RCP R20, R5 ;  /* 0x0000000500147308 */ /* 0x000e220000001000 */
[----:B------:R-:W-:Y:S02]  /*14d0*/  BSSY.RECONVERGENT B4, `(.L_x_37) ;  /* 0x0000015000047945 */ /* 0x000fe40003800200 */
[----:B------:R-:W-:Y:S01]  /*14e0*/  FSEL R28, R21, -0.00019574658654164522886, !P3 ;  /* 0xb94d4153151c7808 */ /* 0x000fe20005800000 */
[----:B------:R-:W-:Y:S01]  /*14f0*/  IMAD.MOV.U32 R21, RZ, RZ, 0x3effffff ;  /* 0x3effffffff157424 */ /* 0x000fe200078e00ff */
[----:B------:R-:W-:-:S02]  /*1500*/  FSEL R32, R32, 0.0083327032625675201416, !P3 ;  /* 0x3c0885e420207808 */ /* 0x000fc40005800000 */
[----:B------:R-:W-:Y:S02]  /*1510*/  FSEL R2, R2, 1, P3 ;  /* 0x3f80000002027808 */ /* 0x000fe40001800000 */
[----:B------:R-:W-:Y:S01]  /*1520*/  FSEL R21, -R21, -0.16666662693023681641, !P3 ;  /* 0xbe2aaaa815157808 */ /* 0x000fe20005800100 */
[----:B------:R-:W-:-:S04]  /*1530*/  FFMA R28, R3, R28, R32 ;  /* 0x0000001c031c7223 */ /* 0x000fc80000000020 */
[C---:B------:R-:W-:Y:S01]  /*1540*/  FFMA R21, R3.reuse, R28, R21 ;  /* 0x0000001c03157223 */ /* 0x040fe20000000015 */
[----:B------:R-:W-:-:S04]  /*1550*/  FFMA R3, R3, R2, RZ ;  /* 0x0000000203037223 */ /* 0x000fc800000000ff */
[----:B------:R-:W-:Y:S01]  /*1560*/  FFMA R2, R3, R21, R2 ;  /* 0x0000001503027223 */ /* 0x000fe20000000002 */
[----:B0-----:R-:W-:-:S03]  /*1570*/  FFMA R3, R20, -R5, 1 ;  /* 0x3f80000014037423 */ /* 0x001fc60000000805 */
[----:B------:R-:W-:Y:S01]  /*1580*/  @P4 FADD R2, RZ, -R2 ;  /* 0x80000002ff024221 */ /* 0x000fe20000000000 */
[----:B------:R-:W-:-:S03]  /*1590*/  FFMA R3, R20, R3, R20 ;  /* 0x0000000314037223 */ /* 0x000fc60000000014 */
[----:B------:R-:W0:Y:S01]  /*15a0*/  FCHK P3, R2, R5 ;  /* 0x0000000502007302 */ /* 0x000e220000060000 */
[----:B------:R-:W-:-:S04]  /*15b0*/  FFMA R20, R2, R3, RZ ;  /* 0x0000000302147223 */ /* 0x000fc800000000ff */
[----:B------:R-:W-:-:S04]  /*15c0*/  FFMA R21, R20, -R5, R2 ;  /* 0x8000000514157223 */ /* 0x000fc80000000002 */
[----:B------:R-:W-:Y:S01]  /*15d0*/  FFMA R20, R3, R21, R20 ;  /* 0x0000001503147223 */ /* 0x000fe20000000014 */
[----:B0-----:R-:W-:Y:S06]  /*15e0*/  @!P3 BRA `(.L_x_38) ;  /* 0x00000000000cb947 */ /* 0x001fec0003800000 */
[----:B------:R-:W-:Y:S01]  /*15f0*/  IMAD.MOV.U32 R3, RZ, RZ, R5 ;  /* 0x000000ffff037224 */ /* 0x000fe200078e0005 */
[----:B------:R-:W-:-:S07]  /*1600*/  MOV R29, 0x1620 ;  /* 0x00001620001d7802 */ /* 0x000fce0000000f00 */
[----:B------:R-:W-:Y:S05]  /*1610*/  CALL.REL.NOINC `($__internal_1_$__cuda_sm3x_div_rn_noftz_f32_slowpath) ;  /* 0x0000000c002c7944 */ /* 0x000fea0003c00000 */
.L_x_38:
[----:B------:R-:W-:Y:S05]  /*1620*/  BSYNC.RECONVERGENT B4 ;  /* 0x0000000000047941 */ /* 0x000fea0003800200 */
.L_x_37:
[----:B------:R-:W-:-:S07]  /*1630*/  FMUL R27, R20, R27 ;  /* 0x0000001b141b7220 */ /* 0x000fce0000400000 */
.L_x_26:
[----:B------:R-:W-:Y:S05]  /*1640*/  BSYNC.RECONVERGENT B3 ;  /* 0x0000000000037941 */ /* 0x000fea0003800200 */
.L_x_25:
[----:B------:R-:W-:Y:S01]  /*1650*/  I2FP.F32.S32 R2, UR7 ;  /* 0x0000000700027c45 */ /* 0x000fe20008201400 */
[----:B------:R-:W-:Y:S04]  /*1660*/  BSSY.RECONVERGENT B3, `(.L_x_39) ;  /* 0x000009b000037945 */ /* 0x000fe80003800200 */
[----:B------:R-:W-:-:S05]  /*1670*/  FADD R2, R13, R2 ;  /* 0x000000020d027221 */ /* 0x000fca0000000000 */
[----:B------:R-:W-:Y:S01]  /*1680*/  FSET.BF.EQ.AND R20, R2, RZ, PT ;  /* 0x000000ff0214720a */ /* 0x000fe20003802000 */
[----:B------:R-:W-:Y:S06]  /*1690*/  @P0 BRA `(.L_x_40) ;  /* 0x00000008005c0947 */ /* 0x000fec0003800000 */
[----:B------:R-:W-:Y:S01]  /*16a0*/  BSSY.RECONVERGENT B1, `(.L_x_41) ;  /* 0x000002a000017945 */ /* 0x000fe20003800200 */
[----:B------:R-:W-:Y:S01]  /*16b0*/  IMAD.MOV.U32 R5, RZ, RZ, R23 ;  /* 0x000000ffff057224 */ /* 0x000fe200078e0017 */
[----:B------:R-:W-:Y:S02]  /*16c0*/  MOV R31, R15 ;  /* 0x0000000f001f7202 */ /* 0x000fe40000000f00 */
[----:B------:R-:W-:Y:S05]  /*16d0*/  @P1 BRA `(.L_x_42) ;  /* 0x0000000000981947 */ /* 0x000fea0003800000 */
[----:B------:R-:W-:Y:S01]  /*16e0*/  IMAD.MOV.U32 R29, RZ, RZ, RZ ;  /* 0x000000ffff1d7224 */ /* 0x000fe200078e00ff */
[----:B------:R-:W-:Y:S01]  /*16f0*/  UMOV UR4, URZ ;  /* 0x000000ff00047c82 */ /* 0x000fe20008000000 */
[----:B------:R-:W-:-:S07]  /*1700*/  IMAD.MOV.U32 R5, RZ, RZ, RZ ;  /* 0x000000ffff057224 */ /* 0x000fce00078e00ff */
.L_x_43:
        /* <DEDUP_REMOVED lines=11> */
[----:B------:R-:W-:Y:S01]  /*17c0*/  ISETP.NE.AND P3, PT, R17, RZ, PT ;  /* 0x000000ff1100720c */ /* 0x000fe20003f65270 */
[----:B------:R1:W-:Y:S04]  /*17d0*/  STL [R1+0x18], R29 ;  /* 0x0000181d01007387 */ /* 0x0003e80000100800 */
[----:B0-----:R-:W2:Y:S04]  /*17e0*/  LDL R28, [R25+0x18] ;  /* 0x00001800191c7983 */ /* 0x001ea80000100800 */
[----:B------:R-:W2:Y:S04]  /*17f0*/  LDL R2, [R25+0x14] ;  /* 0x0000140019027983 */ /* 0x000ea80000100800 */
[----:B------:R-:W3:Y:S01]  /*1800*/  @P3 LDL R3, [R25+0x10] ;  /* 0x0000100019033983 */ /* 0x000ee20000100800 */
[----:B------:R-:W-:Y:S01]  /*1810*/  UMOV UR4, 0x54442d19 ;  /* 0x54442d1900047882 */ /* 0x000fe20000000000 */
[----:B------:R-:W-:Y:S01]  /*1820*/  UMOV UR5, 0x3bf921fb ;  /* 0x3bf921fb00057882 */ /* 0x000fe20000000000 */
[----:B--2---:R-:W-:-:S02]  /*1830*/  @P3 SHF.L.W.U32.HI R28, R2, R17, R28 ;  /* 0x00000011021c3219 */ /* 0x004fc40000010e1c */
[----:B---3--:R-:W-:Y:S02]  /*1840*/  @P3 SHF.L.W.U32.HI R2, R3, R17, R2 ;  /* 0x0000001103023219 */ /* 0x008fe40000010e02 */
[----:B------:R-:W-:Y:S02]  /*1850*/  ISETP.GE.AND P3, PT, R0, RZ, PT ;  /* 0x000000ff0000720c */ /* 0x000fe40003f66270 */
[C-C-:B------:R-:W-:Y:S01]  /*1860*/  SHF.L.W.U32.HI R5, R2.reuse, 0x2, R28.reuse ;  /* 0x0000000202057819 */ /* 0x140fe20000010e1c */
[----:B------:R-:W-:Y:S01]  /*1870*/  IMAD.SHL.U32 R2, R2, 0x4, RZ ;  /* 0x0000000402027824 */ /* 0x000fe200078e00ff */
[----:B------:R-:W-:Y:S02]  /*1880*/  SHF.R.U32.HI R28, RZ, 0x1e, R28 ;  /* 0x0000001eff1c7819 */ /* 0x000fe4000001161c */
[----:B------:R-:W-:Y:S02]  /*1890*/  SHF.R.S32.HI R3, RZ, 0x1f, R5 ;  /* 0x0000001fff037819 */ /* 0x000fe40000011405 */
[----:B-1----:R-:W-:-:S02]  /*18a0*/  LOP3.LUT R29, R5, R0, RZ, 0x3c, !PT ;  /* 0x00000000051d7212 */ /* 0x002fc400078e3cff */
[C---:B------:R-:W-:Y:S02]  /*18b0*/  LOP3.LUT R2, R3.reuse, R2, RZ, 0x3c, !PT ;  /* 0x0000000203027212 */ /* 0x040fe400078e3cff */
[----:B------:R-:W-:Y:S02]  /*18c0*/  LOP3.LUT R3, R3, R5, RZ, 0x3c, !PT ;  /* 0x0000000503037212 */ /* 0x000fe400078e3cff */
[----:B------:R-:W-:Y:S02]  /*18d0*/  LEA.HI R5, R5, R28, RZ, 0x1 ;  /* 0x0000001c05057211 */ /* 0x000fe400078f08ff */
[----:B------:R-:W-:Y:S02]  /*18e0*/  ISETP.GE.AND P4, PT, R29, RZ, PT ;  /* 0x000000ff1d00720c */ /* 0x000fe40003f86270 */
[----:B------:R-:W0:Y:S01]  /*18f0*/  I2F.F64.S64 R2, R2 ;  /* 0x0000000200027312 */ /* 0x000e220000301c00 */
[----:B------:R-:W-:Y:S01]  /*1900*/  @!P3 IMAD.MOV R5, RZ, RZ, -R5 ;  /* 0x000000ffff05b224 */ /* 0x000fe200078e0a05 */
[----:B0-----:R-:W-:-:S10]  /*1910*/  DMUL R20, R2, UR4 ;  /* 0x0000000402147c28 */ /* 0x001fd40008000000 */
[----:B------:R-:W0:Y:S02]  /*1920*/  F2F.F32.F64 R20, R20 ;  /* 0x0000001400147310 */ /* 0x000e240000301000 */
[----:B0-----:R-:W-:-:S07]  /*1930*/  FSEL R31, -R20, R20, !P4 ;  /* 0x00000014141f7208 */ /* 0x001fce0006000100 */
.L_x_42:
[----:B------:R-:W-:Y:S05]  /*1940*/  BSYNC.RECONVERGENT B1 ;  /* 0x0000000000017941 */ /* 0x000fea0003800200 */
.L_x_41:
[----:B------:R-:W-:Y:S01]  /*1950*/  MOV R28, 0x37cbac00 ;  /* 0x37cbac00001c7802 */ /* 0x000fe20000000f00 */
[----:B------:R-:W-:Y:S01]  /*1960*/  FMUL R2, R31, R31 ;  /* 0x0000001f1f027220 */ /* 0x000fe20000400000 */
[C---:B------:R-:W-:Y:S01]  /*1970*/  LOP3.LUT R20, R5.reuse, 0x1, RZ, 0xc0, !PT ;  /* 0x0000000105147812 */ /* 0x040fe200078ec0ff */
[----:B------:R-:W-:Y:S01]  /*1980*/  IMAD.MOV.U32 R29, RZ, RZ, 0x3d2aaabb ;  /* 0x3d2aaabbff1d7424 */ /* 0x000fe200078e00ff */
[----:B------:R-:W-:Y:S01]  /*1990*/  LOP3.LUT P4, RZ, R5, 0x2, RZ, 0xc0, !PT ;  /* 0x0000000205ff7812 */ /* 0x000fe2000788c0ff */
[----:B------:R-:W-:Y:S01]  /*19a0*/  FFMA R3, R2, R28, -0.0013887860113754868507 ;  /* 0xbab607ed02037423 */ /* 0x000fe2000000001c */
[----:B------:R-:W-:Y:S01]  /*19b0*/  ISETP.NE.U32.AND P3, PT, R20, 0x1, PT ;  /* 0x000000011400780c */ /* 0x000fe20003f65070 */
[----:B------:R-:W-:Y:S01]  /*19c0*/  IMAD.MOV.U32 R30, RZ, RZ, 0x3effffff ;  /* 0x3effffffff1e7424 */ /* 0x000fe200078e00ff */
[----:B------:R-:W-:Y:S01]  /*19d0*/  BSSY.RECONVERGENT B1, `(.L_x_44) ;  /* 0x0000038000017945 */ /* 0x000fe20003800200 */
[----:B------:R-:W-:Y:S01]  /*19e0*/  IMAD.MOV.U32 R33, RZ, RZ, R24 ;  /* 0x000000ffff217224 */ /* 0x000fe200078e0018 */
[----:B------:R-:W-:-:S02]  /*19f0*/  FSEL R3, R3, -0.00019574658654164522886, !P3 ;  /* 0xb94d415303037808 */ /* 0x000fc40005800000 */
[----:B------:R-:W-:Y:S02]  /*1a00*/  FSEL R21, R29, 0.0083327032625675201416, !P3 ;  /* 0x3c0885e41d157808 */ /* 0x000fe40005800000 */
[----:B------:R-:W-:Y:S01]  /*1a10*/  FSEL R5, R31, 1, P3 ;  /* 0x3f8000001f057808 */ /* 0x000fe20001800000 */
[----:B------:R-:W-:Y:S01]  /*1a20*/  IMAD.MOV.U32 R31, RZ, RZ, R16 ;  /* 0x000000ffff1f7224 */ /* 0x000fe200078e0010 */
[----:B------:R-:W-:Y:S01]  /*1a30*/  FSEL R32, -R30, -0.16666662693023681641, !P3 ;  /* 0xbe2aaaa81e207808 */ /* 0x000fe20005800100 */
[C---:B------:R-:W-:Y:S02]  /*1a40*/  FFMA R3, R2.reuse, R3, R21 ;  /* 0x0000000302037223 */ /* 0x040fe40000000015 */
[C---:B------:R-:W-:Y:S02]  /*1a50*/  FFMA R20, R2.reuse, R5, RZ ;  /* 0x0000000502147223 */ /* 0x040fe400000000ff */
[----:B------:R-:W-:-:S04]  /*1a60*/  FFMA R3, R2, R3, R32 ;  /* 0x0000000302037223 */ /* 0x000fc80000000020 */
[----:B------:R-:W-:-:S04]  /*1a70*/  FFMA R5, R20, R3, R5 ;  /* 0x0000000314057223 */ /* 0x000fc80000000005 */
[----:B------:R-:W-:Y:S01]  /*1a80*/  @P4 FADD R5, RZ, -R5 ;  /* 0x80000005ff054221 */ /* 0x000fe20000000000 */
[----:B------:R-:W-:Y:S06]  /*1a90*/  @P2 BRA `(.L_x_45) ;  /* 0x0000000000ac2947 */ /* 0x000fec0003800000 */
[----:B------:R-:W-:Y:S01]  /*1aa0*/  IMAD.MOV.U32 R32, RZ, RZ, RZ ;  /* 0x000000ffff207224 */ /* 0x000fe200078e00ff */
[----:B------:R-:W-:Y:S01]  /*1ab0*/  UMOV UR4, URZ ;  /* 0x000000ff00047c82 */ /* 0x000fe20008000000 */
[----:B------:R-:W-:-:S07]  /*1ac0*/  IMAD.MOV.U32 R31, RZ, RZ, RZ ;  /* 0x000000ffff1f7224 */ /* 0x000fce00078e00ff */
.L_x_46:
[----:B0-----:R-:W0:Y:S02]  /*1ad0*/  LDC.64 R2, c[0x4][RZ] ;  /* 0x01000000ff027b82 */ /* 0x001e240000000a00 */
[----:B0-----:R-:W-:-:S05]  /*1ae0*/  IMAD.WIDE.U32 R20, R31, 0x4, R2 ;  /* 0x000000041f147825 */ /* 0x001fca00078e0002 */
[----:B------:R-:W2:Y:S01]  /*1af0*/  LDG.E.CONSTANT R2, desc[UR10][R20.64] ;  /* 0x0000000a14027981 */ /* 0x000ea2000c1e9900 */
[C---:B------:R-:W-:Y:S01]  /*1b00*/  LEA R33, R31.reuse, R1, 0x2 ;  /* 0x000000011f217211 */ /* 0x040fe200078e10ff */
[----:B------:R-:W-:-:S05]  /*1b10*/  VIADD R31, R31, 0x1 ;  /* 0x000000011f1f7836 */ /* 0x000fca0000000000 */
[----:B------:R-:W-:Y:S01]  /*1b20*/  ISETP.NE.AND P3, PT, R31, 0x6, PT ;  /* 0x000000061f00780c */ /* 0x000fe20003f65270 */
[----:B--2---:R-:W-:-:S03]  /*1b30*/  IMAD.WIDE.U32 R2, R2, R19, RZ ;  /* 0x0000001302027225 */ /* 0x004fc600078e00ff */
[----:B------:R-:W-:-:S04]  /*1b40*/  IADD3 R2, P4, PT, R2, R32, RZ ;  /* 0x0000002002027210 */ /* 0x000fc80007f9e0ff */
[----:B------:R-:W-:Y:S01]  /*1b50*/  IADD3.X R32, PT, PT, R3, UR4, RZ, P4, !PT ;  /* 0x0000000403207c10 */ /* 0x000fe2000a7fe4ff */
[----:B------:R0:W-:Y:S04]  /*1b60*/  STL [R33], R2 ;  /* 0x0000000221007387 */ /* 0x0001e80000100800 */
[----:B------:R-:W-:Y:S05]  /*1b70*/  @P3 BRA `(.L_x_46) ;  /* 0xfffffffc00d43947 */ /* 0x000fea000383ffff */
[----:B0-----:R-:W-:Y:S01]  /*1b80*/  SHF.R.U32.HI R2, RZ, 0x17, R14 ;  /* 0x00000017ff027819 */ /* 0x001fe2000001160e */
[----:B------:R0:W-:Y:S01]  /*1b90*/  STL [R1+0x18], R32 ;  /* 0x0000182001007387 */ /* 0x0001e20000100800 */
[----:B------:R-:W-:Y:S02]  /*1ba0*/  ISETP.NE.AND P3, PT, R22, RZ, PT ;  /* 0x000000ff1600720c */ /* 0x000fe40003f65270 */
[----:B------:R-:W-:-:S05]  /*1bb0*/  LOP3.LUT R2, R2, 0xe0, RZ, 0xc0, !PT ;  /* 0x000000e002027812 */ /* 0x000fca00078ec0ff */
[----:B------:R-:W-:-:S05]  /*1bc0*/  VIADD R2, R2, 0xffffff80 ;  /* 0xffffff8002027836 */ /* 0x000fca0000000000 */
[----:B------:R-:W-:-:S05]  /*1bd0*/  SHF.R.U32.HI R2, RZ, 0x5, R2 ;  /* 0x00000005ff027819 */ /* 0x000fca0000011602 */
[----:B------:R-:W-:-:S05]  /*1be0*/  IMAD R34, R2, -0x4, R1 ;  /* 0xfffffffc02227824 */ /* 0x000fca00078e0201 */
[----:B------:R-:W2:Y:S04]  /*1bf0*/  LDL R31, [R34+0x18] ;  /* 0x00001800221f7983 */ /* 0x000ea80000100800 */
        /* <DEDUP_REMOVED lines=9> */
[----:B0-----:R-:W-:Y:S02]  /*1c90*/  SHF.R.U32.HI R32, RZ, 0x1e, R31 ;  /* 0x0000001eff207819 */ /* 0x001fe4000001161f */
[----:B------:R-:W-:Y:S02]  /*1ca0*/  SHF.R.S32.HI R3, RZ, 0x1f, R33 ;  /* 0x0000001fff037819 */ /* 0x000fe40000011421 */
[----:B------:R-:W-:-:S02]  /*1cb0*/  LOP3.LUT R34, R33, R14, RZ, 0x3c, !PT ;  /* 0x0000000e21227212 */ /* 0x000fc400078e3cff */
        /* <DEDUP_REMOVED lines=9> */
.L_x_45:
[----:B------:R-:W-:Y:S05]  /*1d50*/  BSYNC.RECONVERGENT B1 ;  /* 0x0000000000017941 */ /* 0x000fea0003800200 */
.L_x_44:
[----:B------:R-:W-:Y:S01]  /*1d60*/  FMUL R21, R31, R31 ;  /* 0x0000001f1f157220 */ /* 0x000fe20000400000 */
[C---:B------:R-:W-:Y:S01]  /*1d70*/  LOP3.LUT R2, R33.reuse, 0x1, RZ, 0xc0, !PT ;  /* 0x0000000121027812 */ /* 0x040fe200078ec0ff */
[----:B------:R-:W0:Y:S01]  /*1d80*/  MUFU.RCP R3, R14 ;  /* 0x0000000e00037308 */ /* 0x000e220000001000 */
[----:B------:R-:W-:Y:S01]  /*1d90*/  LOP3.LUT P4, RZ, R33, 0x2, RZ, 0xc0, !PT ;  /* 0x0000000221ff7812 */ /* 0x000fe2000788c0ff */
[----:B------:R-:W-:Y:S01]  /*1da0*/  FFMA R28, R21, R28, -0.0013887860113754868507 ;  /* 0xbab607ed151c7423 */ /* 0x000fe2000000001c */
[----:B------:R-:W-:Y:S01]  /*1db0*/  ISETP.NE.U32.AND P3, PT, R2, 0x1, PT ;  /* 0x000000010200780c */ /* 0x000fe20003f65070 */
[----:B------:R-:W-:Y:S03]  /*1dc0*/  BSSY.RECONVERGENT B4, `(.L_x_47) ;  /* 0x0000015000047945 */ /* 0x000fe60003800200 */
[----:B------:R-:W-:Y:S02]  /*1dd0*/  FSEL R2, R29, 0.0083327032625675201416, !P3 ;  /* 0x3c0885e41d027808 */ /* 0x000fe40005800000 */
[----:B------:R-:W-:-:S02]  /*1de0*/  FSEL R28, R28, -0.00019574658654164522886, !P3 ;  /* 0xb94d41531c1c7808 */ /* 0x000fc40005800000 */
[----:B------:R-:W-:-:S03]  /*1df0*/  FSEL R29, -R30, -0.16666662693023681641, !P3 ;  /* 0xbe2aaaa81e1d7808 */ /* 0x000fc60005800100 */
[----:B------:R-:W-:Y:S01]  /*1e00*/  FFMA R28, R21, R28, R2 ;  /* 0x0000001c151c7223 */ /* 0x000fe20000000002 */
[----:B------:R-:W-:Y:S01]  /*1e10*/  FSEL R2, R31, 1, P3 ;  /* 0x3f8000001f027808 */ /* 0x000fe20001800000 */
[----:B0-----:R-:W-:Y:S02]  /*1e20*/  FFMA R20, R3, -R14, 1 ;  /* 0x3f80000003147423 */ /* 0x001fe4000000080e */
[C---:B------:R-:W-:Y:S02]  /*1e30*/  FFMA R28, R21.reuse, R28, R29 ;  /* 0x0000001c151c7223 */ /* 0x040fe4000000001d */
[----:B------:R-:W-:Y:S01]  /*1e40*/  FFMA R21, R21, R2, RZ ;  /* 0x0000000215157223 */ /* 0x000fe200000000ff */
[----:B------:R-:W-:-:S03]  /*1e50*/  FFMA R3, R3, R20, R3 ;  /* 0x0000001403037223 */ /* 0x000fc60000000003 */
[----:B------:R-:W-:-:S04]  /*1e60*/  FFMA R2, R21, R28, R2 ;  /* 0x0000001c15027223 */ /* 0x000fc80000000002 */
[----:B------:R-:W-:-:S04]  /*1e70*/  @P4 FADD R2, RZ, -R2 ;  /* 0x80000002ff024221 */ /* 0x000fc80000000000 */
        /* <DEDUP_REMOVED lines=8> */
[----:B------:R-:W-:-:S07]  /*1f00*/  IMAD.MOV.U32 R21, RZ, RZ, R20 ;  /* 0x000000ffff157224 */ /* 0x000fce00078e0014 */
.L_x_48:
[----:B------:R-:W-:Y:S05]  /*1f10*/  BSYNC.RECONVERGENT B4 ;  /* 0x0000000000047941 */ /* 0x000fea0003800200 */
.L_x_47:
[----:B------:R-:W0:Y:S01]  /*1f20*/  MUFU.RCP R3, R0 ;  /* 0x0000000000037308 */ /* 0x000e220000001000 */
[----:B------:R-:W-:Y:S07]  /*1f30*/  BSSY.RECONVERGENT B4, `(.L_x_49) ;  /* 0x000000c000047945 */ /* 0x000fee0003800200 */
[----:B------:R-:W1:Y:S01]  /*1f40*/  FCHK P3, R5, R0 ;  /* 0x0000000005007302 */ /* 0x000e620000060000 */
[----:B0-----:R-:W-:-:S04]  /*1f50*/  FFMA R2, -R0, R3, 1 ;  /* 0x3f80000000027423 */ /* 0x001fc80000000103 */
[----:B------:R-:W-:-:S04]  /*1f60*/  FFMA R2, R3, R2, R3 ;  /* 0x0000000203027223 */ /* 0x000fc80000000003 */
[----:B------:R-:W-:-:S04]  /*1f70*/  FFMA R3, R5, R2, RZ ;  /* 0x0000000205037223 */ /* 0x000fc800000000ff */
[----:B------:R-:W-:-:S04]  /*1f80*/  FFMA R20, -R0, R3, R5 ;  /* 0x0000000300147223 */ /* 0x000fc80000000105 */
[----:B------:R-:W-:Y:S01]  /*1f90*/  FFMA R20, R2, R20, R3 ;  /* 0x0000001402147223 */ /* 0x000fe20000000003 */
[----:B-1----:R-:W-:Y:S06]  /*1fa0*/  @!P3 BRA `(.L_x_50) ;  /* 0x000000000010b947 */ /* 0x002fec0003800000 */
[----:B------:R-:W-:Y:S01]  /*1fb0*/  MOV R2, R5 ;  /* 0x0000000500027202 */ /* 0x000fe20000000f00 */
[----:B------:R-:W-:Y:S01]  /*1fc0*/  IMAD.MOV.U32 R3, RZ, RZ, R0 ;  /* 0x000000ffff037224 */ /* 0x000fe200078e0000 */
[----:B------:R-:W-:-:S07]  /*1fd0*/  MOV R29, 0x1ff0 ;  /* 0x00001ff0001d7802 */ /* 0x000fce0000000f00 */
[----:B------:R-:W-:Y:S05]  /*1fe0*/  CALL.REL.NOINC `($__internal_1_$__cuda_sm3x_div_rn_noftz_f32_slowpath) ;  /* 0x0000000000b87944 */ /* 0x000fea0003c00000 */
.L_x_50:
[----:B------:R-:W-:Y:S05]  /*1ff0*/  BSYNC.RECONVERGENT B4 ;  /* 0x0000000000047941 */ /* 0x000fea0003800200 */
.L_x_49:
[----:B------:R-:W-:-:S07]  /*2000*/  FMUL R20, R20, R21 ;  /* 0x0000001514147220 */ /* 0x000fce0000400000 */
.L_x_40:
[----:B------:R-:W-:Y:S05]  /*2010*/  BSYNC.RECONVERGENT B3 ;  /* 0x0000000000037941 */ /* 0x000fea0003800200 */
.L_x_39:
[----:B------:R-:W0:Y:S01]  /*2020*/  LDC.64 R2, c[0x0][0x380] ;  /* 0x0000e000ff027b82 */ /* 0x000e220000000a00 */
[----:B------:R-:W1:Y:S01]  /*2030*/  LDCU UR4, c[0x0][0x390] ;  /* 0x00007200ff0477ac */ /* 0x000e620008000800 */
[----:B------:R-:W-:Y:S02]  /*2040*/  VIADD R5, R10, UR7 ;  /* 0x000000070a057c36 */ /* 0x000fe40008000000 */
[----:B------:R-:W-:-:S04]  /*2050*/  VIADD R28, R8, UR8 ;  /* 0x00000008081c7c36 */ /* 0x000fc80008000000 */
[----:B-1----:R-:W-:-:S04]  /*2060*/  IMAD R5, R5, UR4, R28 ;  /* 0x0000000405057c24 */ /* 0x002fc8000f8e021c */
[----:B0-----:R-:W-:-:S06]  /*2070*/  IMAD.WIDE R2, R5, 0x4, R2 ;  /* 0x0000000405027825 */ /* 0x001fcc00078e0202 */
[----:B------:R-:W2:Y:S01]  /*2080*/  LDG.E R2, desc[UR10][R2.64] ;  /* 0x0000000a02027981 */ /* 0x000ea2000c1e1900 */
[----:B------:R-:W-:-:S04]  /*2090*/  FMUL R27, R20, R27 ;  /* 0x0000001b141b7220 */ /* 0x000fc80000400000 */
[----:B------:R-:W-:Y:S01]  /*20a0*/  FADD R9, R9, R27 ;  /* 0x0000001b09097221 */ /* 0x000fe20000000000 */
[----:B--2---:R-:W-:-:S07]  /*20b0*/  FFMA R6, R27, R2, R6 ;  /* 0x000000021b067223 */ /* 0x004fce0000000006 */
.L_x_24:
[----:B------:R-:W-:Y:S05]  /*20c0*/  BSYNC.RECONVERGENT B0 ;  /* 0x0000000000007941 */ /* 0x000fea0003800200 */
.L_x_23:
[----:B------:R-:W0:Y:S01]  /*20d0*/  LDCU UR5, c[0x0][0x3a0] ;  /* 0x00007400ff0577ac */ /* 0x000e220008000800 */
[----:B------:R-:W-:Y:S02]  /*20e0*/  UIADD3 UR4, UPT, UPT, UR8, 0x1, URZ ;  /* 0x0000000108047890 */ /* 0x000fe4000fffe0ff */
[----:B0-----:R-:W-:-:S05]  /*20f0*/  UISETP.NE.AND UP0, UPT, UR8, UR5, UPT ;  /* 0x000000050800728c */ /* 0x001fca000bf05270 */
[----:B------:R-:W-:-:S04]  /*2100*/  UMOV UR8, UR4 ;  /* 0x0000000400087c82 */ /* 0x000fc80008000000 */
[----:B------:R-:W-:Y:S05]  /*2110*/  BRA.U UP0, `(.L_x_51) ;  /* 0xffffffe500c87547 */ /* 0x000fea000b83ffff */
[----:B------:R-:W-:Y:S02]  /*2120*/  UISETP.NE.AND UP0, UPT, UR7, UR5, UPT ;  /* 0x000000050700728c */ /* 0x000fe4000bf05270 */
[----:B------:R-:W-:-:S07]  /*2130*/  UIADD3 UR4, UPT, UPT, UR7, 0x1, URZ ;  /* 0x0000000107047890 */ /* 0x000fce000fffe0ff */
[----:B------:R-:W-:Y:S01]  /*2140*/  UMOV UR7, UR4 ;  /* 0x0000000400077c82 */ /* 0x000fe20008000000 */
[----:B------:R-:W-:Y:S05]  /*2150*/  BRA.U UP0, `(.L_x_52) ;  /* 0xffffffe100c07547 */ /* 0x000fea000b83ffff */
.L_x_20:
[----:B------:R-:W0:Y:S01]  /*2160*/  MUFU.RCP R0, R9 ;  /* 0x0000000900007308 */ /* 0x000e220000001000 */
[----:B------:R-:W-:Y:S01]  /*2170*/  BSSY.RECONVERGENT B0, `(.L_x_53) ;  /* 0x000000e000007945 */ /* 0x000fe20003800200 */
[----:B------:R-:W-:-:S06]  /*2180*/  FSETP.GT.AND P0, PT, R9, RZ, PT ;  /* 0x000000ff0900720b */ /* 0x000fcc0003f04000 */
[----:B------:R-:W1:Y:S01]  /*2190*/  FCHK P1, R6, R9 ;  /* 0x0000000906007302 */ /* 0x000e620000020000 */
[----:B0-----:R-:W-:-:S04]  /*21a0*/  FFMA R3, R0, -R9, 1 ;  /* 0x3f80000000037423 */ /* 0x001fc80000000809 */
[----:B------:R-:W-:-:S04]  /*21b0*/  FFMA R3, R0, R3, R0 ;  /* 0x0000000300037223 */ /* 0x000fc80000000000 */
[----:B------:R-:W-:-:S04]  /*21c0*/  FFMA R5, R3, R6, RZ ;  /* 0x0000000603057223 */ /* 0x000fc800000000ff */
[----:B------:R-:W-:-:S04]  /*21d0*/  FFMA R0, R5, -R9, R6 ;  /* 0x8000000905007223 */ /* 0x000fc80000000006 */
[----:B------:R-:W-:Y:S01]  /*21e0*/  FFMA R0, R3, R0, R5 ;  /* 0x0000000003007223 */ /* 0x000fe20000000005 */
[----:B-1----:R-:W-:Y:S06]  /*21f0*/  @!P1 BRA `(.L_x_54) ;  /* 0x0000000000149947 */ /* 0x002fec0003800000 */
[----:B------:R-:W-:Y:S01]  /*2200*/  IMAD.MOV.U32 R2, RZ, RZ, R6 ;  /* 0x000000ffff027224 */ /* 0x000fe200078e0006 */
[----:B------:R-:W-:Y:S01]  /*2210*/  MOV R29, 0x2240 ;  /* 0x00002240001d7802 */ /* 0x000fe20000000f00 */
[----:B------:R-:W-:-:S07]  /*2220*/  IMAD.MOV.U32 R3, RZ, RZ, R9 ;  /* 0x000000ffff037224 */ /* 0x000fce00078e0009 */
[----:B------:R-:W-:Y:S05]  /*2230*/  CALL.REL.NOINC `($__internal_1_$__cuda_sm3x_div_rn_noftz_f32_slowpath) ;  /* 0x0000000000247944 */ /* 0x000fea0003c00000 */
[----:B------:R-:W-:-:S07]  /*2240*/  IMAD.MOV.U32 R0, RZ, RZ, R20 ;  /* 0x000000ffff007224 */ /* 0x000fce00078e0014 */
.L_x_54:
[----:B------:R-:W-:Y:S05]  /*2250*/  BSYNC.RECONVERGENT B0 ;  /* 0x0000000000007941 */ /* 0x000fea0003800200 */
.L_x_53:
[----:B------:R-:W0:Y:S01]  /*2260*/  LDC.64 R2, c[0x0][0x388] ;  /* 0x0000e200ff027b82 */ /* 0x000e220000000a00 */
[----:B------:R-:W1:Y:S01]  /*2270*/  LDCU UR4, c[0x0][0x398] ;  /* 0x00007300ff0477ac */ /* 0x000e620008000800 */
[----:B------:R-:W-:Y:S01]  /*2280*/  FSEL R5, R0, RZ, P0 ;  /* 0x000000ff00057208 */ /* 0x000fe20000000000 */
[----:B-1----:R-:W-:-:S04]  /*2290*/  IMAD R7, R4, UR4, R7 ;  /* 0x0000000404077c24 */ /* 0x002fc8000f8e0207 */
[----:B0-----:R-:W-:-:S05]  /*22a0*/  IMAD.WIDE R2, R7, 0x4, R2 ;  /* 0x0000000407027825 */ /* 0x001fca00078e0202 */
[----:B------:R-:W-:Y:S01]  /*22b0*/  STG.E desc[UR10][R2.64], R5 ;  /* 0x0000000502007986 */ /* 0x000fe2000c10190a */
[----:B------:R-:W-:Y:S05]  /*22c0*/  EXIT ;  /* 0x000000000000794d */ /* 0x000fea0003800000 */
        .weak           $__internal_1_$__cuda_sm3x_div_rn_noftz_f32_slowpath
        .type           $__internal_1_$__cuda_sm3x_div_rn_noftz_f32_slowpath,@function
        .size           $__internal_1_$__cuda_sm3x_div_rn_noftz_f32_slowpath,(.L_x_102 - $__internal_1_$__cuda_sm3x_div_rn_noftz_f32_slowpath)
$__internal_1_$__cuda_sm3x_div_rn_noftz_f32_slowpath:
[----:B------:R-:W-:Y:S01]  /*22d0*/  SHF.R.U32.HI R20, RZ, 0x17, R3 ;  /* 0x00000017ff147819 */ /* 0x000fe20000011603 */
[----:B------:R-:W-:Y:S01]  /*22e0*/  BSSY.RECONVERGENT B1, `(.L_x_55) ;  /* 0x0000064000017945 */ /* 0x000fe20003800200 */
[----:B------:R-:W-:Y:S02]  /*22f0*/  SHF.R.U32.HI R33, RZ, 0x17, R2 ;  /* 0x00000017ff217819 */ /* 0x000fe40000011602 */
[----:B------:R-:W-:Y:S02]  /*2300*/  LOP3.LUT R20, R20, 0xff, RZ, 0xc0, !PT ;  /* 0x000000ff14147812 */ /* 0x000fe400078ec0ff */
[----:B------:R-:W-:Y:S02]  /*2310*/  LOP3.LUT R33, R33, 0xff, RZ, 0xc0, !PT ;  /* 0x000000ff21217812 */ /* 0x000fe400078ec0ff */
[----:B------:R-:W-:-:S03]  /*2320*/  IADD3 R31, PT, PT, R20, -0x1, RZ ;  /* 0xffffffff141f7810 */ /* 0x000fc60007ffe0ff */
[----:B------:R-:W-:Y:S01]  /*2330*/  VIADD R30, R33, 0xffffffff ;  /* 0xffffffff211e7836 */ /* 0x000fe20000000000 */
[----:B------:R-:W-:-:S04]  /*2340*/  ISETP.GT.U32.AND P3, PT, R31, 0xfd, PT ;  /* 0x000000fd1f00780c */ /* 0x000fc80003f64070 */
[----:B------:R-:W-:-:S13]  /*2350*/  ISETP.GT.U32.OR P3, PT, R30, 0xfd, P3 ;  /* 0x000000fd1e00780c */ /* 0x000fda0001f64470 */
[----:B------:R-:W-:Y:S01]  /*2360*/  @!P3 IMAD.MOV.U32 R30, RZ, RZ, RZ ;  /* 0x000000ffff1eb224 */ /* 0x000fe200078e00ff */
        /* <DEDUP_REMOVED lines=17> */
[----:B------:R-:W-:-:S05]  /*2480*/  VIADD R30, R33, 0xffffffff ;  /* 0xffffffff211e7836 */ /* 0x000fca0000000000 */
[----:B------:R-:W-:Y:S01]  /*2490*/  ISETP.GE.AND P3, PT, R30, RZ, PT ;  /* 0x000000ff1e00720c */ /* 0x000fe20003f66270 */
[----:B------:R-:W-:-:S05]  /*24a0*/  VIADD R30, R20, 0xffffffff ;  /* 0xffffffff141e7836 */ /* 0x000fca0000000000 */
[----:B------:R-:W-:-:S07]  /*24b0*/  ISETP.GE.AND P4, PT, R30, RZ, PT ;  /* 0x000000ff1e00720c */ /* 0x000fce0003f86270 */
[----:B------:R-:W-:Y:S02]  /*24c0*/  @P3 IMAD.MOV.U32 R30, RZ, RZ, RZ ;  /* 0x000000ffff1e3224 */ /* 0x000fe400078e00ff */
[----:B------:R-:W-:Y:S01]  /*24d0*/  @!P3 FFMA R2, R2, 1.84467440737095516160e+19, RZ ;  /* 0x5f8000000202b823 */ /* 0x000fe200000000ff */
[----:B------:R-:W-:-:S03]  /*24e0*/  @!P3 IMAD.MOV.U32 R30, RZ, RZ, -0x40 ;  /* 0xffffffc0ff1eb424 */ /* 0x000fc600078e00ff */
[----:B------:R-:W-:Y:S02]  /*24f0*/  @!P4 FFMA R3, R3, 1.84467440737095516160e+19, RZ ;  /* 0x5f8000000303c823 */ /* 0x000fe400000000ff */
[----:B------:R-:W-:-:S07]  /*2500*/  @!P4 IADD3 R30, PT, PT, R30, 0x40, RZ ;  /* 0x000000401e1ec810 */ /* 0x000fce0007ffe0ff */
.L_x_56:
[----:B------:R-:W-:Y:S01]  /*2510*/  LEA R32, R20, 0xc0800000, 0x17 ;  /* 0xc080000014207811 */ /* 0x000fe200078eb8ff */
[----:B------:R-:W-:Y:S04]  /*2520*/  BSSY.RECONVERGENT B2, `(.L_x_61) ;  /* 0x0000036000027945 */ /* 0x000fe80003800200 */
[----:B------:R-:W-:Y:S02]  /*2530*/  IMAD.IADD R35, R3, 0x1, -R32 ;  /* 0x0000000103237824 */ /* 0x000fe400078e0a20 */
[----:B------:R-:W-:Y:S02]  /*2540*/  VIADD R3, R33, 0xffffff81 ;  /* 0xffffff8121037836 */ /* 0x000fe40000000000 */
[----:B------:R0:W1:Y:S01]  /*2550*/  MUFU.RCP R32, R35 ;  /* 0x0000002300207308 */ /* 0x0000620000001000 */
[----:B------:R-:W-:Y:S01]  /*2560*/  FADD.FTZ R31, -R35, -RZ ;  /* 0x800000ff231f7221 */ /* 0x000fe20000010100 */
[C---:B------:R-:W-:Y:S01]  /*2570*/  IMAD R2, R3.reuse, -0x800000, R2 ;  /* 0xff80000003027824 */ /* 0x040fe200078e0202 */
[----:B0-----:R-:W-:-:S05]  /*2580*/  IADD3 R35, PT, PT, R3, 0x7f, -R20 ;  /* 0x0000007f03237810 */ /* 0x001fca0007ffe814 */
[----:B------:R-:W-:Y:S02]  /*2590*/  IMAD.IADD R35, R35, 0x1, R30 ;  /* 0x0000000123237824 */ /* 0x000fe400078e021e */
        /* <DEDUP_REMOVED lines=21> */
[CCC-:B------:R-:W-:Y:S01]  /*26f0*/  FFMA.RP R30, R33.reuse, R31.reuse, R32.reuse ;  /* 0x0000001f211e7223 */ /* 0x1c0fe20000008020 */
[----:B------:R-:W-:Y:S01]  /*2700*/  FFMA.RM R31, R33, R31, R32 ;  /* 0x0000001f211f7223 */ /* 0x000fe20000004020 */
[C---:B------:R-:W-:Y:S01]  /*2710*/  VIADD R33, R3.reuse, 0x20 ;  /* 0x0000002003217836 */ /* 0x040fe20000000000 */
[C---:B------:R-:W-:Y:S02]  /*2720*/  ISETP.NE.AND P3, PT, R3.reuse, RZ, PT ;  /* 0x000000ff0300720c */ /* 0x040fe40003f65270 */
[----:B------:R-:W-:Y:S02]  /*2730*/  LOP3.LUT R20, R20, 0x7fffff, RZ, 0xc0, !PT ;  /* 0x007fffff14147812 */ /* 0x000fe400078ec0ff */
[----:B------:R-:W-:Y:S02]  /*2740*/  ISETP.NE.AND P4, PT, R3, RZ, PT ;  /* 0x000000ff0300720c */ /* 0x000fe40003f85270 */
[----:B------:R-:W-:-:S02]  /*2750*/  LOP3.LUT R20, R20, 0x800000, RZ, 0xfc, !PT ;  /* 0x0080000014147812 */ /* 0x000fc400078efcff */
[----:B------:R-:W-:Y:S02]  /*2760*/  IADD3 R3, PT, PT, -R3, RZ, RZ ;  /* 0x000000ff03037210 */ /* 0x000fe40007ffe1ff */
[----:B------:R-:W-:Y:S02]  /*2770*/  SHF.L.U32 R33, R20, R33, RZ ;  /* 0x0000002114217219 */ /* 0x000fe400000006ff */
[----:B------:R-:W-:Y:S02]  /*2780*/  FSETP.NEU.FTZ.AND P5, PT, R30, R31, PT ;  /* 0x0000001f1e00720b */ /* 0x000fe40003fbd000 */
[----:B------:R-:W-:Y:S02]  /*2790*/  SEL R3, R3, RZ, P3 ;  /* 0x000000ff03037207 */ /* 0x000fe40001800000 */
[----:B------:R-:W-:Y:S02]  /*27a0*/  ISETP.NE.AND P4, PT, R33, RZ, P4 ;  /* 0x000000ff2100720c */ /* 0x000fe40002785270 */
[----:B------:R-:W-:-:S02]  /*27b0*/  SHF.R.U32.HI R3, RZ, R3, R20 ;  /* 0x00000003ff037219 */ /* 0x000fc40000011614 */
[----:B------:R-:W-:Y:S02]  /*27c0*/  PLOP3.LUT P4, PT, P5, P4, PT, 0xf8, 0x8f ;  /* 0x00000000008f781c */ /* 0x000fe40002f89f70 */
[----:B------:R-:W-:Y:S02]  /*27d0*/  SHF.R.U32.HI R31, RZ, 0x1, R3 ;  /* 0x00000001ff1f7819 */ /* 0x000fe40000011603 */
[----:B------:R-:W-:-:S04]  /*27e0*/  SEL R20, RZ, 0x1, !P4 ;  /* 0x00000001ff147807 */ /* 0x000fc80006000000 */
[----:B------:R-:W-:-:S04]  /*27f0*/  LOP3.LUT R20, R20, 0x1, R31, 0xf8, !PT ;  /* 0x0000000114147812 */ /* 0x000fc800078ef81f */
[----:B------:R-:W-:-:S05]  /*2800*/  LOP3.LUT R20, R20, R3, RZ, 0xc0, !PT ;  /* 0x0000000314147212 */ /* 0x000fca00078ec0ff */
[----:B------:R-:W-:-:S05]  /*2810*/  IMAD.IADD R31, R31, 0x1, R20 ;  /* 0x000000011f1f7824 */ /* 0x000fca00078e0214 */
[----:B------:R-:W-:Y:S01]  /*2820*/  LOP3.LUT R2, R31, R2, RZ, 0xfc, !PT ;  /* 0x000000021f027212 */ /* 0x000fe200078efcff */
[----:B------:R-:W-:Y:S06]  /*2830*/  BRA `(.L_x_64) ;  /* 0x0000000000107947 */ /* 0x000fec0003800000 */
.L_x_63:
[----:B------:R-:W-:-:S04]  /*2840*/  LOP3.LUT R2, R2, 0x80000000, RZ, 0xc0, !PT ;  /* 0x8000000002027812 */ /* 0x000fc800078ec0ff */
[----:B------:R-:W-:Y:S01]  /*2850*/  LOP3.LUT R2, R2, 0x7f800000, RZ, 0xfc, !PT ;  /* 0x7f80000002027812 */ /* 0x000fe200078efcff */
[----:B------:R-:W-:Y:S06]  /*2860*/  BRA `(.L_x_64) ;  /* 0x0000000000047947 */ /* 0x000fec0003800000 */
.L_x_62:
[----:B------:R-:W-:-:S07]  /*2870*/  IMAD R2, R35, 0x800000, R2 ;  /* 0x0080000023027824 */ /* 0x000fce00078e0202 */
.L_x_64:
[----:B------:R-:W-:Y:S05]  /*2880*/  BSYNC.RECONVERGENT B2 ;  /* 0x0000000000027941 */ /* 0x000fea0003800200 */
.L_x_61:
[----:B------:R-:W-:Y:S05]  /*2890*/  BRA `(.L_x_65) ;  /* 0x0000000000207947 */ /* 0x000fea0003800000 */
.L_x_60:
[----:B------:R-:W-:-:S04]  /*28a0*/  LOP3.LUT R2, R3, 0x80000000, R2, 0x48, !PT ;  /* 0x8000000003027812 */ /* 0x000fc800078e4802 */
[----:B------:R-:W-:Y:S01]  /*28b0*/  LOP3.LUT R2, R2, 0x7f800000, RZ, 0xfc, !PT ;  /* 0x7f80000002027812 */ /* 0x000fe200078efcff */
[----:B------:R-:W-:Y:S06]  /*28c0*/  BRA `(.L_x_65) ;  /* 0x0000000000147947 */ /* 0x000fec0003800000 */
.L_x_59:
[----:B------:R-:W-:Y:S01]  /*28d0*/  LOP3.LUT R2, R3, 0x80000000, R2, 0x48, !PT ;  /* 0x8000000003027812 */ /* 0x000fe200078e4802 */
[----:B------:R-:W-:Y:S06]  /*28e0*/  BRA `(.L_x_65) ;  /* 0x00000000000c7947 */ /* 0x000fec0003800000 */
.L_x_58:
[----:B------:R-:W0:Y:S01]  /*28f0*/  MUFU.RSQ R2, -QNAN ;  /* 0xffc0000000027908 */ /* 0x000e220000001400 */
[----:B------:R-:W-:Y:S05]  /*2900*/  BRA `(.L_x_65) ;  /* 0x0000000000047947 */ /* 0x000fea0003800000 */
.L_x_57:
[----:B------:R-:W-:-:S07]  /*2910*/  FADD.FTZ R2, R2, R3 ;  /* 0x0000000302027221 */ /* 0x000fce0000010000 */
.L_x_65:
[----:B------:R-:W-:Y:S05]  /*2920*/  BSYNC.RECONVERGENT B1 ;  /* 0x0000000000017941 */ /* 0x000fea0003800200 */
.L_x_55:
[----:B0-----:R-:W-:Y:S02]  /*2930*/  IMAD.MOV.U32 R20, RZ, RZ, R2 ;  /* 0x000000ffff147224 */ /* 0x001fe400078e0002 */
[----:B------:R-:W-:Y:S02]  /*2940*/  IMAD.MOV.U32 R2, RZ, RZ, R29 ;  /* 0x000000ffff027224 */ /* 0x000fe400078e001d */
[----:B------:R-:W-:-:S04]  /*2950*/  IMAD.MOV.U32 R3, RZ, RZ, 0x0 ;  /* 0x00000000ff037424 */ /* 0x000fc800078e00ff */
[----:B------:R-:W-:Y:S05]  /*2960*/  RET.REL.NODEC R2 `(_ZN6oscean17output_generation3gpu4cuda21lanczosResampleKernelEPKfPfiiiii) ;  /* 0xffffffd402a47950 */ /* 0x000fea0003c3ffff */
.L_x_66:
        /* <DEDUP_REMOVED lines=9> */
.L_x_102:


//--------------------- .text._ZN6oscean17output_generation3gpu4cuda21bicubicResampleKernelEPKfPfiiii --------------------------
	.section	.text._ZN6oscean17output_generation3gpu4cuda21bicubicResampleKernelEPKfPfiiii,"ax",@progbits
	.align	128
        .global         _ZN6oscean17output_generation3gpu4cuda21bicubicResampleKernelEPKfPfiiii
        .type           _ZN6oscean17output_generation3gpu4cuda21bicubicResampleKernelEPKfPfiiii,@function
        .size           _ZN6oscean17output_generation3gpu4cuda21bicubicResampleKernelEPKfPfiiii,(.L_x_103 - _ZN6oscean17output_generation3gpu4cuda21bicubicResampleKernelEPKfPfiiii)
        .other          _ZN6oscean17output_generation3gpu4cuda21bicubicResampleKernelEPKfPfiiii,@"STO_CUDA_ENTRY STV_DEFAULT"
_ZN6oscean17output_generation3gpu4cuda21bicubicResampleKernelEPKfPfiiii:
.text._ZN6oscean17output_generation3gpu4cuda21bicubicResampleKernelEPKfPfiiii:
[----:B------:R-:W-:Y:S01]  /*0000*/  LDC R1, c[0x0][0x37c] ;  /* 0x0000df00ff017b82 */ /* 0x000fe20000000800 */
[----:B------:R-:W0:Y:S07]  /*0010*/  S2R R5, SR_TID.Y ;  /* 0x0000000000057919 */ /* 0x000e2e0000002200 */
[----:B------:R-:W1:Y:S01]  /*0020*/  LDC R3, c[0x0][0x360] ;  /* 0x0000d800ff037b82 */ /* 0x000e620000000800 */
[----:B------:R-:W2:Y:S01]  /*0030*/  LDCU.64 UR6, c[0x0][0x398] ;  /* 0x00007300ff0677ac */ /* 0x000ea20008000a00 */
[----:B------:R-:W1:Y:S06]  /*0040*/  S2R R2, SR_TID.X ;  /* 0x0000000000027919 */ /* 0x000e6c0000002100 */
[----:B------:R-:W0:Y:S08]  /*0050*/  S2UR UR5, SR_CTAID.Y ;  /* 0x00000000000579c3 */ /* 0x000e300000002600 */
[----:B------:R-:W0:Y:S08]  /*0060*/  LDC R0, c[0x0][0x364] ;  /* 0x0000d900ff007b82 */ /* 0x000e300000000800 */
[----:B------:R-:W1:Y:S01]  /*0070*/  S2UR UR4, SR_CTAID.X ;  /* 0x00000000000479c3 */ /* 0x000e620000002500 */
[----:B0-----:R-:W-:-:S05]  /*0080*/  IMAD R0, R0, UR5, R5 ;  /* 0x0000000500007c24 */ /* 0x001fca000f8e0205 */
[----:B--2---:R-:W-:Y:S01]  /*0090*/  ISETP.GE.AND P0, PT, R0, UR7, PT ;  /* 0x0000000700007c0c */ /* 0x004fe2000bf06270 */
[----:B-1----:R-:W-:-:S05]  /*00a0*/  IMAD R3, R3, UR4, R2 ;  /* 0x0000000403037c24 */ /* 0x002fca000f8e0202 */
        /* <DEDUP_REMOVED lines=16> */
[----:B------:R-:W-:Y:S02]  /*01b0*/  MOV R5, R7 ;  /* 0x0000000700057202 */ /* 0x000fe40000000f00 */
[----:B------:R-:W-:-:S07]  /*01c0*/  MOV R6, 0x1e0 ;  /* 0x000001e000067802 */ /* 0x000fce0000000f00 */
[----:B------:R-:W-:Y:S05]  /*01d0*/  CALL.REL.NOINC `($__internal_2_$__cuda_sm3x_div_rn_noftz_f32_slowpath) ;  /* 0x0000000c00c47944 */ /* 0x000fea0003c00000 */
[----:B------:R-:W-:-:S07]  /*01e0*/  MOV R4, R2 ;  /* 0x0000000200047202 */ /* 0x000fce0000000f00 */
.L_x_68:
[----:B------:R-:W-:Y:S05]  /*01f0*/  BSYNC.RECONVERGENT B0 ;  /* 0x0000000000007941 */ /* 0x000fea0003800200 */
.L_x_67:
[----:B------:R-:W0:Y:S01]  /*0200*/  LDCU UR4, c[0x0][0x39c] ;  /* 0x00007380ff0477ac */ /* 0x000e220008000800 */
[----:B------:R-:W-:Y:S01]  /*0210*/  I2FP.F32.U32 R2, R0 ;  /* 0x0000000000027245 */ /* 0x000fe20000201000 */
[----:B------:R-:W-:Y:S01]  /*0220*/  BSSY.RECONVERGENT B0, `(.L_x_69) ;  /* 0x0000012000007945 */ /* 0x000fe20003800200 */
[----:B0-----:R-:W-:Y:S01]  /*0230*/  I2FP.F32.U32 R7, UR4 ;  /* 0x0000000400077c45 */ /* 0x001fe20008201000 */
        /* <DEDUP_REMOVED lines=14> */
[----:B------:R-:W-:Y:S05]  /*0320*/  CALL.REL.NOINC `($__internal_2_$__cuda_sm3x_div_rn_noftz_f32_slowpath) ;  /* 0x0000000c00707944 */ /* 0x000fea0003c00000 */
[----:B------:R-:W-:-:S07]  /*0330*/  MOV R5, R2 ;  /* 0x0000000200057202 */ /* 0x000fce0000000f00 */
.L_x_70:
[----:B------:R-:W-:Y:S05]  /*0340*/  BSYNC.RECONVERGENT B0 ;  /* 0x0000000000007941 */ /* 0x000fea0003800200 */
.L_x_69:
[----:B------:R-:W0:Y:S01]  /*0350*/  F2I.FLOOR.NTZ R19, R4 ;  /* 0x0000000400137305 */ /* 0x000e220000207100 */
[----:B------:R-:W-:Y:S01]  /*0360*/  MOV R8, 0x3fc00000 ;  /* 0x3fc0000000087802 */ /* 0x000fe20000000f00 */
[----:B------:R-:W1:Y:S06]  /*0370*/  LDC.64 R14, c[0x0][0x390] ;  /* 0x0000e400ff0e7b82 */ /* 0x000e6c0000000a00 */
[----:B------:R-:W2:Y:S01]  /*0380*/  F2I.FLOOR.NTZ R20, R5 ;  /* 0x0000000500147305 */ /* 0x000ea20000207100 */
[----:B0-----:R-:W-:-:S05]  /*0390*/  I2FP.F32.S32 R7, R19 ;  /* 0x0000001300077245 */ /* 0x001fca0000201400 */
[----:B------:R-:W-:Y:S01]  /*03a0*/  FADD R10, R7, -R4 ;  /* 0x80000004070a7221 */ /* 0x000fe20000000000 */
[----:B------:R-:W-:Y:S01]  /*03b0*/  HFMA2 R7, -RZ, RZ, 1.75, 0 ;  /* 0x3f000000ff077431 */ /* 0x000fe200000001ff */
[----:B--2---:R-:W-:Y:S02]  /*03c0*/  I2FP.F32.S32 R2, R20 ;  /* 0x0000001400027245 */ /* 0x004fe40000201400 */
[C---:B------:R-:W-:Y:S01]  /*03d0*/  FADD R9, R10.reuse, -1 ;  /* 0xbf8000000a097421 */ /* 0x040fe20000000000 */
[C---:B------:R-:W-:Y:S01]  /*03e0*/  FADD R4, R10.reuse, 1 ;  /* 0x3f8000000a047421 */ /* 0x040fe20000000000 */
[----:B------:R-:W-:Y:S01]  /*03f0*/  FADD R11, RZ, R10 ;  /* 0x0000000aff0b7221 */ /* 0x000fe20000000000 */
[----:B------:R-:W-:Y:S01]  /*0400*/  FADD R10, R10, 2 ;  /* 0x400000000a0a7421 */ /* 0x000fe20000000000 */
[----:B------:R-:W-:Y:S01]  /*0410*/  FADD R2, R2, -R5 ;  /* 0x8000000502027221 */ /* 0x000fe20000000000 */
[C---:B------:R-:W-:Y:S01]  /*0420*/  FSETP.GEU.AND P5, PT, |R9|.reuse, 1, PT ;  /* 0x3f8000000900780b */ /* 0x040fe20003fae200 */
[C---:B------:R-:W-:Y:S01]  /*0430*/  FFMA R12, |R9|.reuse, R8, -2.5 ;  /* 0xc0200000090c7423 */ /* 0x040fe20000000208 */
[CC--:B------:R-:W-:Y:S01]  /*0440*/  FFMA R6, |R9|.reuse, -R7.reuse, 2.5 ;  /* 0x4020000009067423 */ /* 0x0c0fe20000000a07 */
[C---:B------:R-:W-:Y:S01]  /*0450*/  FFMA R5, |R4|.reuse, -R7, 2.5 ;  /* 0x4020000004057423 */ /* 0x040fe20000000a07 */
[C---:B------:R-:W-:Y:S01]  /*0460*/  FSETP.GEU.AND P3, PT, |R9|.reuse, 2, PT ;  /* 0x400000000900780b */ /* 0x040fe20003f6e200 */
[C---:B------:R-:W-:Y:S01]  /*0470*/  FMUL R12, |R9|.reuse, R12 ;  /* 0x0000000c090c7220 */ /* 0x040fe20000400200 */
[----:B------:R-:W-:Y:S01]  /*0480*/  FFMA R6, |R9|, R6, -4 ;  /* 0xc080000009067423 */ /* 0x000fe20000000206 */
[C---:B------:R-:W-:Y:S01]  /*0490*/  FFMA R13, |R4|.reuse, R5, -4 ;  /* 0xc0800000040d7423 */ /* 0x040fe20000000205 */
[C---:B------:R-:W-:Y:S01]  /*04a0*/  FFMA R18, |R11|.reuse, -R7, 2.5 ;  /* 0x402000000b127423 */ /* 0x040fe20000000a07 */
[----:B------:R-:W-:Y:S01]  /*04b0*/  FSETP.GEU.AND P4, PT, |R11|, 1, PT ;  /* 0x3f8000000b00780b */ /* 0x000fe20003f8e200 */
[----:B------:R-:W-:Y:S01]  /*04c0*/  FFMA R6, |R9|, R6, 2 ;  /* 0x4000000009067423 */ /* 0x000fe20000000206 */
[C---:B------:R-:W-:Y:S01]  /*04d0*/  FFMA R22, |R4|.reuse, R13, 2 ;  /* 0x4000000004167423 */ /* 0x040fe2000000020d */
[C---:B------:R-:W-:Y:S01]  /*04e0*/  FFMA R18, |R11|.reuse, R18, -4 ;  /* 0xc08000000b127423 */ /* 0x040fe20000000212 */
[CC--:B------:R-:W-:Y:S01]  /*04f0*/  FFMA R16, |R11|.reuse, R8.reuse, -2.5 ;  /* 0xc02000000b107423 */ /* 0x0c0fe20000000208 */
[----:B------:R-:W-:Y:S01]  /*0500*/  FSETP.GEU.AND P2, PT, |R11|, 2, PT ;  /* 0x400000000b00780b */ /* 0x000fe20003f4e200 */
[----:B------:R-:W-:Y:S01]  /*0510*/  FFMA R17, |R4|, R8, -2.5 ;  /* 0xc020000004117423 */ /* 0x000fe20000000208 */
[----:B------:R-:W-:Y:S01]  /*0520*/  FSEL R6, R6, RZ, !P3 ;  /* 0x000000ff06067208 */ /* 0x000fe20005800000 */
[----:B------:R-:W-:Y:S01]  /*0530*/  @!P5 FFMA R6, |R9|, R12, 1 ;  /* 0x3f8000000906d423 */ /* 0x000fe2000000020c */
[C---:B------:R-:W-:Y:S01]  /*0540*/  FFMA R18, |R11|.reuse, R18, 2 ;  /* 0x400000000b127423 */ /* 0x040fe20000000212 */
[----:B------:R-:W0:Y:S01]  /*0550*/  LDC.64 R12, c[0x0][0x380] ;  /* 0x0000e000ff0c7b82 */ /* 0x000e220000000a00 */
[C---:B------:R-:W-:Y:S01]  /*0560*/  FMUL R16, |R11|.reuse, R16 ;  /* 0x000000100b107220 */ /* 0x040fe20000400200 */
[----:B------:R-:W-:Y:S01]  /*0570*/  FMUL R17, |R4|, R17 ;  /* 0x0000001104117220 */ /* 0x000fe20000400200 */
[----:B------:R-:W-:Y:S01]  /*0580*/  FFMA R9, |R10|, -R7, 2.5 ;  /* 0x402000000a097423 */ /* 0x000fe20000000a07 */
[----:B------:R-:W-:Y:S01]  /*0590*/  FSEL R5, R18, RZ, !P2 ;  /* 0x000000ff12057208 */ /* 0x000fe20005000000 */
[----:B------:R-:W-:Y:S01]  /*05a0*/  @!P4 FFMA R5, |R11|, R16, 1 ;  /* 0x3f8000000b05c423 */ /* 0x000fe20000000210 */
[----:B------:R-:W-:Y:S01]  /*05b0*/  FADD R18, R2, -1 ;  /* 0xbf80000002127421 */ /* 0x000fe20000000000 */
[CC--:B------:R-:W-:Y:S01]  /*05c0*/  FFMA R11, |R10|.reuse, R8.reuse, -2.5 ;  /* 0xc02000000a0b7423 */ /* 0x0c0fe20000000208 */
[----:B-1----:R-:W-:Y:S01]  /*05d0*/  IADD3 R23, PT, PT, R15, -0x1, RZ ;  /* 0xffffffff0f177810 */ /* 0x002fe20007ffe0ff */
[----:B------:R-:W-:Y:S01]  /*05e0*/  FFMA R9, |R10|, R9, -4 ;  /* 0xc08000000a097423 */ /* 0x000fe20000000209 */
[----:B------:R-:W-:Y:S01]  /*05f0*/  IADD3 R26, PT, PT, R14, -0x1, RZ ;  /* 0xffffffff0e1a7810 */ /* 0x000fe20007ffe0ff */
[----:B------:R-:W-:Y:S01]  /*0600*/  FFMA R15, |R18|, R8, -2.5 ;  /* 0xc0200000120f7423 */ /* 0x000fe20000000208 */
[----:B------:R-:W-:Y:S01]  /*0610*/  FSETP.GEU.AND P0, PT, |R4|, 2, PT ;  /* 0x400000000400780b */ /* 0x000fe20003f0e200 */
[----:B------:R-:W-:Y:S01]  /*0620*/  FFMA R9, |R10|, R9, 2 ;  /* 0x400000000a097423 */ /* 0x000fe20000000209 */
[C---:B------:R-:W-:Y:S01]  /*0630*/  FSETP.GEU.AND P1, PT, |R4|.reuse, 1, PT ;  /* 0x3f8000000400780b */ /* 0x040fe20003f2e200 */
[----:B------:R-:W-:Y:S01]  /*0640*/  FFMA R4, |R4|, R17, 1 ;  /* 0x3f80000004047423 */ /* 0x000fe20000000211 */
[C---:B------:R-:W-:Y:S01]  /*0650*/  FMUL R17, |R10|.reuse, R11 ;  /* 0x0000000b0a117220 */ /* 0x040fe20000400200 */
[----:B------:R-:W-:Y:S01]  /*0660*/  FSETP.GEU.AND P3, PT, |R10|, 1, PT ;  /* 0x3f8000000a00780b */ /* 0x000fe20003f6e200 */
[C---:B------:R-:W-:Y:S01]  /*0670*/  FFMA R11, |R18|.reuse, -R7, 2.5 ;  /* 0x40200000120b7423 */ /* 0x040fe20000000a07 */
[----:B------:R-:W-:Y:S01]  /*0680*/  VIADDMNMX.RELU R28, R19, 0xffffffff, R26, PT ;  /* 0xffffffff131c7846 */ /* 0x000fe2000380111a */
[----:B------:R-:W-:Y:S01]  /*0690*/  FMUL R15, |R18|, R15 ;  /* 0x0000000f120f7220 */ /* 0x000fe20000400200 */
[----:B------:R-:W-:Y:S01]  /*06a0*/  VIADDMNMX.RELU R27, R20, 0xffffffff, R23, PT ;  /* 0xffffffff141b7846 */ /* 0x000fe20003801117 */
[C---:B------:R-:W-:Y:S01]  /*06b0*/  FFMA R11, |R18|.reuse, R11, -4 ;  /* 0xc0800000120b7423 */ /* 0x040fe2000000020b */
[----:B------:R-:W-:-:S02]  /*06c0*/  FSETP.GEU.AND P4, PT, |R18|, 1, PT ;  /* 0x3f8000001200780b */ /* 0x000fc40003f8e200 */
[----:B------:R-:W-:Y:S01]  /*06d0*/  FSETP.GEU.AND P2, PT, |R10|, 2, PT ;  /* 0x400000000a00780b */ /* 0x000fe20003f4e200 */
[----:B------:R-:W-:Y:S01]  /*06e0*/  IMAD R25, R27, R14, R28 ;  /* 0x0000000e1b197224 */ /* 0x000fe200078e021c */
[----:B------:R-:W-:Y:S01]  /*06f0*/  VIMNMX.RELU R21, PT, PT, R19, R26, PT ;  /* 0x0000001a13157248 */ /* 0x000fe20003fe1100 */
[C---:B------:R-:W-:Y:S01]  /*0700*/  FFMA R11, |R18|.reuse, R11, 2 ;  /* 0x40000000120b7423 */ /* 0x040fe2000000020b */
[----:B------:R-:W-:Y:S01]  /*0710*/  FSEL R9, R9, RZ, !P2 ;  /* 0x000000ff09097208 */ /* 0x000fe20005000000 */
[----:B0-----:R-:W-:Y:S01]  /*0720*/  IMAD.WIDE R24, R25, 0x4, R12 ;  /* 0x0000000419187825 */ /* 0x001fe200078e020c */
[----:B------:R-:W-:-:S03]  /*0730*/  FSETP.GEU.AND P2, PT, |R18|, 2, PT ;  /* 0x400000001200780b */ /* 0x000fc60003f4e200 */
[----:B------:R-:W-:Y:S01]  /*0740*/  FFMA R18, |R18|, R15, 1 ;  /* 0x3f80000012127423 */ /* 0x000fe2000000020f */
[----:B------:R-:W-:Y:S01]  /*0750*/  VIADDMNMX.RELU R29, R19, 0x1, R26, PT ;  /* 0x00000001131d7846 */ /* 0x000fe2000380111a */
[----:B------:R-:W-:Y:S02]  /*0760*/  IMAD R15, R27, R14, R21 ;  /* 0x0000000e1b0f7224 */ /* 0x000fe400078e0215 */
[----:B------:R-:W-:Y:S01]  /*0770*/  @!P3 FFMA R9, |R10|, R17, 1 ;  /* 0x3f8000000a09b423 */ /* 0x000fe20000000211 */
[----:B------:R-:W-:Y:S01]  /*0780*/  @P4 FSEL R18, R11, RZ, !P2 ;  /* 0x000000ff0b124208 */ /* 0x000fe20005000000 */
[----:B------:R-:W2:Y:S01]  /*0790*/  LDG.E R24, desc[UR4][R24.64] ;  /* 0x0000000418187981 */ /* 0x000ea2000c1e1900 */
[----:B------:R-:W-:-:S04]  /*07a0*/  IMAD.WIDE R10, R15, 0x4, R12 ;  /* 0x000000040f0a7825 */ /* 0x000fc800078e020c */
[----:B------:R-:W-:Y:S02]  /*07b0*/  IMAD R17, R27, R14, R29 ;  /* 0x0000000e1b117224 */ /* 0x000fe400078e021d */
[----:B------:R-:W3:Y:S02]  /*07c0*/  LDG.E R10, desc[UR4][R10.64] ;  /* 0x000000040a0a7981 */ /* 0x000ee4000c1e1900 */
[----:B------:R-:W-:-:S06]  /*07d0*/  IMAD.WIDE R16, R17, 0x4, R12 ;  /* 0x0000000411107825 */ /* 0x000fcc00078e020c */
[----:B------:R-:W4:Y:S01]  /*07e0*/  LDG.E R16, desc[UR4][R16.64] ;  /* 0x0000000410107981 */ /* 0x000f22000c1e1900 */
[----:B------:R-:W-:Y:S01]  /*07f0*/  VIADDMNMX.RELU R15, R19, 0x2, R26, PT ;  /* 0x00000002130f7846 */ /* 0x000fe2000380111a */
[----:B------:R-:W-:Y:S01]  /*0800*/  FMUL R19, R6, R18 ;  /* 0x0000001206137220 */ /* 0x000fe20000400000 */
[----:B------:R-:W-:Y:S01]  /*0810*/  @P1 FSEL R4, R22, RZ, !P0 ;  /* 0x000000ff16041208 */ /* 0x000fe20004000000 */
[----:B------:R-:W-:Y:S02]  /*0820*/  FADD R26, RZ, R2 ;  /* 0x00000002ff1a7221 */ /* 0x000fe40000000000 */
[----:B------:R-:W-:-:S03]  /*0830*/  IMAD R27, R27, R14, R15 ;  /* 0x0000000e1b1b7224 */ /* 0x000fc600078e020f */
[C---:B------:R-:W-:Y:S02]  /*0840*/  FSETP.GEU.AND P1, PT, |R26|.reuse, 1, PT ;  /* 0x3f8000001a00780b */ /* 0x040fe40003f2e200 */
[----:B------:R-:W-:Y:S01]  /*0850*/  FSETP.GEU.AND P0, PT, |R26|, 2, PT ;  /* 0x400000001a00780b */ /* 0x000fe20003f0e200 */
[----:B--2---:R-:W-:Y:S01]  /*0860*/  FFMA R22, R19, R24, RZ ;  /* 0x0000001813167223 */ /* 0x004fe200000000ff */
[----:B------:R-:W-:Y:S01]  /*0870*/  FMUL R24, R18, R5 ;  /* 0x0000000512187220 */ /* 0x000fe20000400000 */
[----:B------:R-:W-:-:S04]  /*0880*/  FADD R19, RZ, R19 ;  /* 0x00000013ff137221 */ /* 0x000fc80000000000 */
[----:B------:R-:W-:Y:S01]  /*0890*/  FADD R19, R19, R24 ;  /* 0x0000001813137221 */ /* 0x000fe20000000000 */
[----:B---3--:R-:W-:Y:S01]  /*08a0*/  FFMA R25, R24, R10, R22 ;  /* 0x0000000a18197223 */ /* 0x008fe20000000016 */
[----:B------:R-:W-:Y:S01]  /*08b0*/  FMUL R22, R18, R4 ;  /* 0x0000000412167220 */ /* 0x000fe20000400000 */
[----:B------:R-:W-:-:S04]  /*08c0*/  IMAD.WIDE R10, R27, 0x4, R12 ;  /* 0x000000041b0a7825 */ /* 0x000fc800078e020c */
[----:B------:R-:W-:Y:S01]  /*08d0*/  FFMA R27, |R26|, R8, -2.5 ;  /* 0xc02000001a1b7423 */ /* 0x000fe20000000208 */
[----:B----4-:R-:W-:Y:S01]  /*08e0*/  FFMA R16, R22, R16, R25 ;  /* 0x0000001016107223 */ /* 0x010fe20000000019 */
[C---:B------:R-:W-:Y:S01]  /*08f0*/  FFMA R25, |R26|.reuse, -R7, 2.5 ;  /* 0x402000001a197423 */ /* 0x040fe20000000a07 */
[----:B------:R0:W2:Y:S01]  /*0900*/  LDG.E R17, desc[UR4][R10.64] ;  /* 0x000000040a117981 */ /* 0x0000a2000c1e1900 */
[C---:B------:R-:W-:Y:S01]  /*0910*/  FMUL R27, |R26|.reuse, R27 ;  /* 0x0000001b1a1b7220 */ /* 0x040fe20000400200 */
[----:B------:R-:W-:Y:S01]  /*0920*/  FADD R22, R19, R22 ;  /* 0x0000001613167221 */ /* 0x000fe20000000000 */
[C---:B------:R-:W-:Y:S02]  /*0930*/  FFMA R25, |R26|.reuse, R25, -4 ;  /* 0xc08000001a197423 */ /* 0x040fe40000000219 */
[C---:B------:R-:W-:Y:S02]  /*0940*/  FFMA R24, |R26|.reuse, R27, 1 ;  /* 0x3f8000001a187423 */ /* 0x040fe4000000021b */
[----:B------:R-:W-:-:S05]  /*0950*/  FFMA R25, |R26|, R25, 2 ;  /* 0x400000001a197423 */ /* 0x000fca0000000219 */
[----:B------:R-:W-:Y:S02]  /*0960*/  @P1 FSEL R24, R25, RZ, !P0 ;  /* 0x000000ff19181208 */ /* 0x000fe40004000000 */
[----:B------:R-:W-:-:S05]  /*0970*/  VIMNMX.RELU R25, PT, PT, R20, R23, PT ;  /* 0x0000001714197248 */ /* 0x000fca0003fe1100 */
[----:B0-----:R-:W-:-:S04]  /*0980*/  IMAD R11, R25, R14, R28 ;  /* 0x0000000e190b7224 */ /* 0x001fc800078e021c */
[----:B------:R-:W-:-:S06]  /*0990*/  IMAD.WIDE R10, R11, 0x4, R12 ;  /* 0x000000040b0a7825 */ /* 0x000fcc00078e020c */
[----:B------:R0:W3:Y:S01]  /*09a0*/  LDG.E R10, desc[UR4][R10.64] ;  /* 0x000000040a0a7981 */ /* 0x0000e2000c1e1900 */
[----:B------:R-:W-:Y:S02]  /*09b0*/  IMAD R19, R25, R14, R21 ;  /* 0x0000000e19137224 */ /* 0x000fe400078e0215 */
[----:B------:R-:W-:Y:S02]  /*09c0*/  FMUL R27, R18, R9 ;  /* 0x00000009121b7220 */ /* 0x000fe40000400000 */
[----:B------:R-:W-:-:S04]  /*09d0*/  IMAD.WIDE R18, R19, 0x4, R12 ;  /* 0x0000000413127825 */ /* 0x000fc800078e020c */
[----:B------:R-:W-:Y:S02]  /*09e0*/  FADD R22, R22, R27 ;  /* 0x0000001b16167221 */ /* 0x000fe40000000000 */
[----:B------:R-:W4:Y:S01]  /*09f0*/  LDG.E R18, desc[UR4][R18.64] ;  /* 0x0000000412127981 */ /* 0x000f22000c1e1900 */
[----:B0-----:R-:W-:Y:S02]  /*0a00*/  IMAD R11, R25, R14, R15 ;  /* 0x0000000e190b7224 */ /* 0x001fe400078e020f */
[----:B--2---:R-:W-:Y:S01]  /*0a10*/  FFMA R16, R27, R17, R16 ;  /* 0x000000111b107223 */ /* 0x004fe20000000010 */
[----:B------:R-:W-:Y:S01]  /*0a20*/  FMUL R27, R6, R24 ;  /* 0x00000018061b7220 */ /* 0x000fe20000400000 */
[----:B------:R-:W-:-:S03]  /*0a30*/  IMAD R17, R25, R14, R29 ;  /* 0x0000000e19117224 */ /* 0x000fc600078e021d */
[----:B---3--:R-:W-:Y:S01]  /*0a40*/  FFMA R26, R27, R10, R16 ;  /* 0x0000000a1b1a7223 */ /* 0x008fe20000000010 */
[----:B------:R-:W-:-:S04]  /*0a50*/  IMAD.WIDE R16, R17, 0x4, R12 ;  /* 0x0000000411107825 */ /* 0x000fc800078e020c */
[----:B------:R-:W-:Y:S02]  /*0a60*/  IMAD.WIDE R10, R11, 0x4, R12 ;  /* 0x000000040b0a7825 */ /* 0x000fe400078e020c */
[----:B------:R0:W2:Y:S04]  /*0a70*/  LDG.E R16, desc[UR4][R16.64] ;  /* 0x0000000410107981 */ /* 0x0000a8000c1e1900 */
[----:B------:R1:W3:Y:S01]  /*0a80*/  LDG.E R10, desc[UR4][R10.64] ;  /* 0x000000040a0a7981 */ /* 0x0002e2000c1e1900 */
[----:B------:R-:W-:Y:S01]  /*0a90*/  FMUL R25, R5, R24 ;  /* 0x0000001805197220 */ /* 0x000fe20000400000 */
[----:B------:R-:W-:-:S03]  /*0aa0*/  FADD R22, R22, R27 ;  /* 0x0000001b16167221 */ /* 0x000fc60000000000 */
[----:B----4-:R-:W-:Y:S01]  /*0ab0*/  FFMA R26, R25, R18, R26 ;  /* 0x00000012191a7223 */ /* 0x010fe2000000001a */
[----:B------:R-:W-:Y:S01]  /*0ac0*/  FADD R18, R22, R25 ;  /* 0x0000001916127221 */ /* 0x000fe20000000000 */
[----:B------:R-:W-:-:S04]  /*0ad0*/  FADD R22, R2, 1 ;  /* 0x3f80000002167421 */ /* 0x000fc80000000000 */
[C---:B0-----:R-:W-:Y:S01]  /*0ae0*/  FFMA R17, |R22|.reuse, -R7, 2.5 ;  /* 0x4020000016117423 */ /* 0x041fe20000000a07 */
[C---:B------:R-:W-:Y:S01]  /*0af0*/  FFMA R27, |R22|.reuse, R8, -2.5 ;  /* 0xc0200000161b7423 */ /* 0x040fe20000000208 */
[C---:B------:R-:W-:Y:S02]  /*0b00*/  FSETP.GEU.AND P1, PT, |R22|.reuse, 1, PT ;  /* 0x3f8000001600780b */ /* 0x040fe40003f2e200 */
[C---:B------:R-:W-:Y:S01]  /*0b10*/  FFMA R17, |R22|.reuse, R17, -4 ;  /* 0xc080000016117423 */ /* 0x040fe20000000211 */
[C---:B------:R-:W-:Y:S01]  /*0b20*/  FMUL R27, |R22|.reuse, R27 ;  /* 0x0000001b161b7220 */ /* 0x040fe20000400200 */
[C---:B------:R-:W-:Y:S02]  /*0b30*/  FSETP.GEU.AND P0, PT, |R22|.reuse, 2, PT ;  /* 0x400000001600780b */ /* 0x040fe40003f0e200 */
[C---:B------:R-:W-:Y:S01]  /*0b40*/  FFMA R17, |R22|.reuse, R17, 2 ;  /* 0x4000000016117423 */ /* 0x040fe20000000211 */
[----:B-1----:R-:W-:Y:S01]  /*0b50*/  FFMA R11, |R22|, R27, 1 ;  /* 0x3f800000160b7423 */ /* 0x002fe2000000021b */
[----:B------:R-:W-:Y:S01]  /*0b60*/  IADD3 R22, PT, PT, R20, 0x1, RZ ;  /* 0x0000000114167810 */ /* 0x000fe20007ffe0ff */
[----:B------:R-:W-:-:S03]  /*0b70*/  FMUL R25, R4, R24 ;  /* 0x0000001804197220 */ /* 0x000fc60000400000 */
[-C--:B------:R-:W-:Y:S02]  /*0b80*/  VIMNMX.RELU R22, PT, PT, R22, R23.reuse, PT ;  /* 0x0000001716167248 */ /* 0x080fe40003fe1100 */
[----:B------:R-:W-:Y:S01]  /*0b90*/  @P1 FSEL R11, R17, RZ, !P0 ;  /* 0x000000ff110b1208 */ /* 0x000fe20004000000 */
[----:B------:R-:W-:Y:S01]  /*0ba0*/  FMUL R24, R9, R24 ;  /* 0x0000001809187220 */ /* 0x000fe20000400000 */
[----:B------:R-:W-:Y:S01]  /*0bb0*/  IADD3 R20, PT, PT, R20, 0x2, RZ ;  /* 0x0000000214147810 */ /* 0x000fe20007ffe0ff */
[CC--:B------:R-:W-:Y:S02]  /*0bc0*/  IMAD R17, R22.reuse, R14.reuse, R28 ;  /* 0x0000000e16117224 */ /* 0x0c0fe400078e021c */
[-C--:B------:R-:W-:Y:S01]  /*0bd0*/  IMAD R27, R22, R14.reuse, R21 ;  /* 0x0000000e161b7224 */ /* 0x080fe200078e0215 */
[----:B------:R-:W-:Y:S01]  /*0be0*/  VIMNMX.RELU R23, PT, PT, R20, R23, PT ;  /* 0x0000001714177248 */ /* 0x000fe20003fe1100 */
[CC--:B------:R-:W-:Y:S02]  /*0bf0*/  IMAD R20, R22.reuse, R14.reuse, R29 ;  /* 0x0000000e16147224 */ /* 0x0c0fe400078e021d */
[----:B------:R-:W-:-:S02]  /*0c00*/  IMAD R22, R22, R14, R15 ;  /* 0x0000000e16167224 */ /* 0x000fc400078e020f */
[CC--:B------:R-:W-:Y:S02]  /*0c10*/  IMAD R28, R23.reuse, R14.reuse, R28 ;  /* 0x0000000e171c7224 */ /* 0x0c0fe400078e021c */
[----:B------:R-:W-:Y:S02]  /*0c20*/  IMAD R29, R23, R14, R29 ;  /* 0x0000000e171d7224 */ /* 0x000fe400078e021d */
[----:B--2---:R-:W-:Y:S01]  /*0c30*/  FFMA R19, R25, R16, R26 ;  /* 0x0000001019137223 */ /* 0x004fe2000000001a */
[----:B------:R-:W-:-:S04]  /*0c40*/  IMAD.WIDE R16, R17, 0x4, R12 ;  /* 0x0000000411107825 */ /* 0x000fc800078e020c */
[----:B------:R-:W-:Y:S01]  /*0c50*/  FADD R25, R18, R25 ;  /* 0x0000001912197221 */ /* 0x000fe20000000000 */
[----:B---3--:R-:W-:Y:S01]  /*0c60*/  FFMA R10, R24, R10, R19 ;  /* 0x0000000a180a7223 */ /* 0x008fe20000000013 */
[----:B------:R-:W-:Y:S02]  /*0c70*/  IMAD.WIDE R18, R27, 0x4, R12 ;  /* 0x000000041b127825 */ /* 0x000fe400078e020c */
[----:B------:R-:W2:Y:S02]  /*0c80*/  LDG.E R27, desc[UR4][R16.64] ;  /* 0x00000004101b7981 */ /* 0x000ea4000c1e1900 */
[CC--:B------:R-:W-:Y:S02]  /*0c90*/  IMAD R26, R23.reuse, R14.reuse, R21 ;  /* 0x0000000e171a7224 */ /* 0x0c0fe400078e0215 */
[----:B------:R-:W-:Y:S01]  /*0ca0*/  IMAD.WIDE R20, R20, 0x4, R12 ;  /* 0x0000000414147825 */ /* 0x000fe200078e020c */
[----:B------:R0:W3:Y:S05]  /*0cb0*/  LDG.E R18, desc[UR4][R18.64] ;  /* 0x0000000412127981 */ /* 0x0000ea000c1e1900 */
[----:B------:R-:W4:Y:S01]  /*0cc0*/  LDG.E R20, desc[UR4][R20.64] ;  /* 0x0000000414147981 */ /* 0x000f22000c1e1900 */
[----:B0-----:R-:W-:-:S02]  /*0cd0*/  IMAD R19, R23, R14, R15 ;  /* 0x0000000e17137224 */ /* 0x001fc400078e020f */
[----:B------:R-:W-:-:S04]  /*0ce0*/  IMAD.WIDE R22, R22, 0x4, R12 ;  /* 0x0000000416167825 */ /* 0x000fc800078e020c */
[--C-:B------:R-:W-:Y:S02]  /*0cf0*/  IMAD.WIDE R14, R28, 0x4, R12.reuse ;  /* 0x000000041c0e7825 */ /* 0x100fe400078e020c */
[----:B------:R-:W5:Y:S02]  /*0d00*/  LDG.E R22, desc[UR4][R22.64] ;  /* 0x0000000416167981 */ /* 0x000f64000c1e1900 */
[--C-:B------:R-:W-:Y:S02]  /*0d10*/  IMAD.WIDE R16, R26, 0x4, R12.reuse ;  /* 0x000000041a107825 */ /* 0x100fe400078e020c */
[----:B------:R-:W5:Y:S02]  /*0d20*/  LDG.E R14, desc[UR4][R14.64] ;  /* 0x000000040e0e7981 */ /* 0x000f64000c1e1900 */
[--C-:B------:R-:W-:Y:S02]  /*0d30*/  IMAD.WIDE R28, R29, 0x4, R12.reuse ;  /* 0x000000041d1c7825 */ /* 0x100fe400078e020c */
[----:B------:R-:W5:Y:S02]  /*0d40*/  LDG.E R16, desc[UR4][R16.64] ;  /* 0x0000000410107981 */ /* 0x000f64000c1e1900 */
[----:B------:R-:W-:-:S02]  /*0d50*/  IMAD.WIDE R12, R19, 0x4, R12 ;  /* 0x00000004130c7825 */ /* 0x000fc400078e020c */
[----:B------:R-:W5:Y:S04]  /*0d60*/  LDG.E R28, desc[UR4][R28.64] ;  /* 0x000000041c1c7981 */ /* 0x000f68000c1e1900 */
[----:B------:R0:W5:Y:S01]  /*0d70*/  LDG.E R12, desc[UR4][R12.64] ;  /* 0x000000040c0c7981 */ /* 0x000162000c1e1900 */
[----:B------:R-:W-:Y:S01]  /*0d80*/  FADD R19, R2, 2 ;  /* 0x4000000002137421 */ /* 0x000fe20000000000 */
[----:B------:R-:W-:-:S03]  /*0d90*/  FADD R24, R25, R24 ;  /* 0x0000001819187221 */ /* 0x000fc60000000000 */
[C---:B------:R-:W-:Y:S01]  /*0da0*/  FFMA R2, |R19|.reuse, -R7, 2.5 ;  /* 0x4020000013027423 */ /* 0x040fe20000000a07 */
[C---:B------:R-:W-:Y:S01]  /*0db0*/  FSETP.GEU.AND P1, PT, |R19|.reuse, 1, PT ;  /* 0x3f8000001300780b */ /* 0x040fe20003f2e200 */
[C---:B------:R-:W-:Y:S01]  /*0dc0*/  FFMA R8, |R19|.reuse, R8, -2.5 ;  /* 0xc020000013087423 */ /* 0x040fe20000000208 */
[-C--:B------:R-:W-:Y:S01]  /*0dd0*/  FMUL R7, R6, R11.reuse ;  /* 0x0000000b06077220 */ /* 0x080fe20000400000 */
[----:B------:R-:W-:Y:S01]  /*0de0*/  FFMA R2, |R19|, R2, -4 ;  /* 0xc080000013027423 */ /* 0x000fe20000000202 */
[-C--:B0-----:R-:W-:Y:S01]  /*0df0*/  FMUL R13, R5, R11.reuse ;  /* 0x0000000b050d7220 */ /* 0x081fe20000400000 */
[C---:B------:R-:W-:Y:S01]  /*0e00*/  FMUL R26, |R19|.reuse, R8 ;  /* 0x00000008131a7220 */ /* 0x040fe20000400200 */
[----:B------:R-:W-:Y:S01]  /*0e10*/  FADD R24, R24, R7 ;  /* 0x0000000718187221 */ /* 0x000fe20000000000 */
[C---:B------:R-:W-:Y:S01]  /*0e20*/  FFMA R8, |R19|.reuse, R2, 2 ;  /* 0x4000000013087423 */ /* 0x040fe20000000202 */
[C---:B------:R-:W-:Y:S01]  /*0e30*/  FSETP.GEU.AND P0, PT, |R19|.reuse, 2, PT ;  /* 0x400000001300780b */ /* 0x040fe20003f0e200 */
[----:B------:R-:W-:Y:S01]  /*0e40*/  FMUL R15, R4, R11 ;  /* 0x0000000b040f7220 */ /* 0x000fe20000400000 */
[----:B------:R-:W-:Y:S01]  /*0e50*/  FADD R24, R24, R13 ;  /* 0x0000000d18187221 */ /* 0x000fe20000000000 */
[----:B------:R-:W-:-:S02]  /*0e60*/  FFMA R2, |R19|, R26, 1 ;  /* 0x3f80000013027423 */ /* 0x000fc4000000021a */
[----:B------:R-:W-:Y:S01]  /*0e70*/  @P1 FSEL R2, R8, RZ, !P0 ;  /* 0x000000ff08021208 */ /* 0x000fe20004000000 */
[----:B------:R-:W-:Y:S01]  /*0e80*/  FMUL R11, R9, R11 ;  /* 0x0000000b090b7220 */ /* 0x000fe20000400000 */
[----:B------:R-:W-:-:S03]  /*0e90*/  FADD R24, R24, R15 ;  /* 0x0000000f18187221 */ /* 0x000fc60000000000 */
[----:B------:R-:W-:Y:S01]  /*0ea0*/  FMUL R19, R2, R6 ;  /* 0x0000000602137220 */ /* 0x000fe20000400000 */
[----:B------:R-:W-:Y:S01]  /*0eb0*/  FADD R6, R24, R11 ;  /* 0x0000000b18067221 */ /* 0x000fe20000000000 */
[----:B------:R-:W-:-:S03]  /*0ec0*/  FMUL R17, R2, R5 ;  /* 0x0000000502117220 */ /* 0x000fc60000400000 */
[----:B------:R-:W-:Y:S01]  /*0ed0*/  FADD R6, R19, R6 ;  /* 0x0000000613067221 */ /* 0x000fe20000000000 */
[----:B------:R-:W-:-:S03]  /*0ee0*/  FMUL R5, R2, R4 ;  /* 0x0000000402057220 */ /* 0x000fc60000400000 */
[----:B------:R-:W-:Y:S01]  /*0ef0*/  FADD R6, R6, R17 ;  /* 0x0000001106067221 */ /* 0x000fe20000000000 */
[----:B------:R-:W-:-:S03]  /*0f00*/  FMUL R9, R2, R9 ;  /* 0x0000000902097220 */ /* 0x000fc60000400000 */
[----:B------:R-:W-:Y:S01]  /*0f10*/  FADD R6, R6, R5 ;  /* 0x0000000506067221 */ /* 0x000fe20000000000 */
[----:B------:R-:W-:Y:S01]  /*0f20*/  BSSY.RECONVERGENT B0, `(.L_x_71) ;  /* 0x0000016000007945 */ /* 0x000fe20003800200 */
[----:B--2---:R-:W-:-:S04]  /*0f30*/  FFMA R10, R7, R27, R10 ;  /* 0x0000001b070a7223 */ /* 0x004fc8000000000a */
[----:B---3--:R-:W-:Y:S01]  /*0f40*/  FFMA R10, R13, R18, R10 ;  /* 0x000000120d0a7223 */ /* 0x008fe2000000000a */
[----:B------:R-:W-:-:S03]  /*0f50*/  FADD R13, R6, R9 ;  /* 0x00000009060d7221 */ /* 0x000fc60000000000 */
[----:B----4-:R-:W-:Y:S01]  /*0f60*/  FFMA R10, R15, R20, R10 ;  /* 0x000000140f0a7223 */ /* 0x010fe2000000000a */
[----:B------:R-:W0:Y:S03]  /*0f70*/  MUFU.RCP R4, R13 ;  /* 0x0000000d00047308 */ /* 0x000e260000001000 */
[----:B-----5:R-:W-:-:S04]  /*0f80*/  FFMA R10, R11, R22, R10 ;  /* 0x000000160b0a7223 */ /* 0x020fc8000000000a */
[----:B------:R-:W-:-:S04]  /*0f90*/  FFMA R14, R19, R14, R10 ;  /* 0x0000000e130e7223 */ /* 0x000fc8000000000a */
[----:B------:R-:W-:-:S04]  /*0fa0*/  FFMA R14, R17, R16, R14 ;  /* 0x00000010110e7223 */ /* 0x000fc8000000000e */
[----:B------:R-:W-:-:S04]  /*0fb0*/  FFMA R2, R5, R28, R14 ;  /* 0x0000001c05027223 */ /* 0x000fc8000000000e */
[----:B------:R-:W-:Y:S01]  /*0fc0*/  FFMA R2, R9, R12, R2 ;  /* 0x0000000c09027223 */ /* 0x000fe20000000002 */
[----:B0-----:R-:W-:-:S03]  /*0fd0*/  FFMA R5, -R13, R4, 1 ;  /* 0x3f8000000d057423 */ /* 0x001fc60000000104 */
[----:B------:R-:W0:Y:S01]  /*0fe0*/  FCHK P0, R2, R13 ;  /* 0x0000000d02007302 */ /* 0x000e220000000000 */
[----:B------:R-:W-:-:S04]  /*0ff0*/  FFMA R5, R4, R5, R4 ;  /* 0x0000000504057223 */ /* 0x000fc80000000004 */
        /* <DEDUP_REMOVED lines=8> */
.L_x_72:
[----:B------:R-:W-:Y:S05]  /*1080*/  BSYNC.RECONVERGENT B0 ;  /* 0x0000000000007941 */ /* 0x000fea0003800200 */
.L_x_71:
[----:B------:R-:W0:Y:S01]  /*1090*/  LDC.64 R4, c[0x0][0x388] ;  /* 0x0000e200ff047b82 */ /* 0x000e220000000a00 */
[----:B------:R-:W1:Y:S02]  /*10a0*/  LDCU UR6, c[0x0][0x398] ;  /* 0x00007300ff0677ac */ /* 0x000e640008000800 */
[----:B-1----:R-:W-:-:S04]  /*10b0*/  IMAD R3, R0, UR6, R3 ;  /* 0x0000000600037c24 */ /* 0x002fc8000f8e0203 */
[----:B0-----:R-:W-:-:S05]  /*10c0*/  IMAD.WIDE R2, R3, 0x4, R4 ;  /* 0x0000000403027825 */ /* 0x001fca00078e0204 */
[----:B------:R-:W-:Y:S01]  /*10d0*/  STG.E desc[UR4][R2.64], R7 ;  /* 0x0000000702007986 */ /* 0x000fe2000c101904 */
[----:B------:R-:W-:Y:S05]  /*10e0*/  EXIT ;  /* 0x000000000000794d */ /* 0x000fea0003800000 */
        .weak           $__internal_2_$__cuda_sm3x_div_rn_noftz_f32_slowpath
        .type           $__internal_2_$__cuda_sm3x_div_rn_noftz_f32_slowpath,@function
        .size           $__internal_2_$__cuda_sm3x_div_rn_noftz_f32_slowpath,(.L_x_103 - $__internal_2_$__cuda_sm3x_div_rn_noftz_f32_slowpath)
$__internal_2_$__cuda_sm3x_div_rn_noftz_f32_slowpath:
[----:B------:R-:W-:Y:S01]  /*10f0*/  SHF.R.U32.HI R8, RZ, 0x17, R5 ;  /* 0x00000017ff087819 */ /* 0x000fe20000011605 */
[----:B------:R-:W-:Y:S01]  /*1100*/  BSSY.RECONVERGENT B1, `(.L_x_73) ;  /* 0x0000062000017945 */ /* 0x000fe20003800200 */
[----:B------:R-:W-:Y:S02]  /*1110*/  SHF.R.U32.HI R7, RZ, 0x17, R2 ;  /* 0x00000017ff077819 */ /* 0x000fe40000011602 */
[----:B------:R-:W-:Y:S02]  /*1120*/  LOP3.LUT R12, R8, 0xff, RZ, 0xc0, !PT ;  /* 0x000000ff080c7812 */ /* 0x000fe400078ec0ff */
[----:B------:R-:W-:Y:S02]  /*1130*/  LOP3.LUT R10, R7, 0xff, RZ, 0xc0, !PT ;  /* 0x000000ff070a7812 */ /* 0x000fe400078ec0ff */
[----:B------:R-:W-:Y:S02]  /*1140*/  IADD3 R9, PT, PT, R12, -0x1, RZ ;  /* 0xffffffff0c097810 */ /* 0x000fe40007ffe0ff */
[----:B------:R-:W-:-:S02]  /*1150*/  IADD3 R8, PT, PT, R10, -0x1, RZ ;  /* 0xffffffff0a087810 */ /* 0x000fc40007ffe0ff */
        /* <DEDUP_REMOVED lines=22> */
[----:B------:R-:W-:Y:S01]  /*12c0*/  @P0 MOV R7, RZ ;  /* 0x000000ff00070202 */ /* 0x000fe20000000f00 */
[----:B------:R-:W-:Y:S01]  /*12d0*/  @!P0 FFMA R2, R2, 1.84467440737095516160e+19, RZ ;  /* 0x5f80000002028823 */ /* 0x000fe200000000ff */
[----:B------:R-:W-:Y:S01]  /*12e0*/  @!P0 MOV R7, 0xffffffc0 ;  /* 0xffffffc000078802 */ /* 0x000fe20000000f00 */
[----:B------:R-:W-:-:S03]  /*12f0*/  @!P1 FFMA R5, R5, 1.84467440737095516160e+19, RZ ;  /* 0x5f80000005059823 */ /* 0x000fc600000000ff */
[----:B------:R-:W-:-:S07]  /*1300*/  @!P1 IADD3 R7, PT, PT, R7, 0x40, RZ ;  /* 0x0000004007079810 */ /* 0x000fce0007ffe0ff */
.L_x_74:
[----:B------:R-:W-:Y:S01]  /*1310*/  LEA R8, R12, 0xc0800000, 0x17 ;  /* 0xc08000000c087811 */ /* 0x000fe200078eb8ff */
[----:B------:R-:W-:Y:S03]  /*1320*/  BSSY.RECONVERGENT B2, `(.L_x_79) ;  /* 0x0000036000027945 */ /* 0x000fe60003800200 */
[----:B------:R-:W-:Y:S02]  /*1330*/  IADD3 R8, PT, PT, -R8, R5, RZ ;  /* 0x0000000508087210 */ /* 0x000fe40007ffe1ff */
[----:B------:R-:W-:Y:S02]  /*1340*/  IADD3 R5, PT, PT, R10, -0x7f, RZ ;  /* 0xffffff810a057810 */ /* 0x000fe40007ffe0ff */
[----:B------:R0:W1:Y:S01]  /*1350*/  MUFU.RCP R9, R8 ;  /* 0x0000000800097308 */ /* 0x0000620000001000 */
[----:B------:R-:W-:Y:S02]  /*1360*/  FADD.FTZ R11, -R8, -RZ ;  /* 0x800000ff080b7221 */ /* 0x000fe40000010100 */
        /* <DEDUP_REMOVED lines=11> */
[----:B------:R-:W-:-:S04]  /*1420*/  LOP3.LUT R5, R5, 0xff, RZ, 0xc0, !PT ;  /* 0x000000ff05057812 */ /* 0x000fc800078ec0ff */
[----:B------:R-:W-:-:S04]  /*1430*/  IADD3 R11, PT, PT, R5, R8, RZ ;  /* 0x00000008050b7210 */ /* 0x000fc80007ffe0ff */
[----:B------:R-:W-:-:S04]  /*1440*/  IADD3 R5, PT, PT, R11, -0x1, RZ ;  /* 0xffffffff0b057810 */ /* 0x000fc80007ffe0ff */
        /* <DEDUP_REMOVED lines=15> */
[----:B------:R-:W-:Y:S02]  /*1540*/  IADD3 R10, PT, PT, R11, 0x20, RZ ;  /* 0x000000200b0a7810 */ /* 0x000fe40007ffe0ff */
        /* <DEDUP_REMOVED lines=11> */
[----:B------:R-:W-:-:S04]  /*1600*/  LOP3.LUT R5, R5, R8, RZ, 0xc0, !PT ;  /* 0x0000000805057212 */ /* 0x000fc800078ec0ff */
[----:B------:R-:W-:-:S04]  /*1610*/  IADD3 R5, PT, PT, R10, R5, RZ ;  /* 0x000000050a057210 */ /* 0x000fc80007ffe0ff */
[----:B------:R-:W-:Y:S01]  /*1620*/  LOP3.LUT R2, R5, R2, RZ, 0xfc, !PT ;  /* 0x0000000205027212 */ /* 0x000fe200078efcff */
[----:B------:R-:W-:Y:S06]  /*1630*/  BRA `(.L_x_82) ;  /* 0x0000000000107947 */ /* 0x000fec0003800000 */
.L_x_81:
[----:B------:R-:W-:-:S04]  /*1640*/  LOP3.LUT R2, R2, 0x80000000, RZ, 0xc0, !PT ;  /* 0x8000000002027812 */ /* 0x000fc800078ec0ff */
[----:B------:R-:W-:Y:S01]  /*1650*/  LOP3.LUT R2, R2, 0x7f800000, RZ, 0xfc, !PT ;  /* 0x7f80000002027812 */ /* 0x000fe200078efcff */
[----:B------:R-:W-:Y:S06]  /*1660*/  BRA `(.L_x_82) ;  /* 0x0000000000047947 */ /* 0x000fec0003800000 */
.L_x_80:
[----:B------:R-:W-:-:S07]  /*1670*/  LEA R2, R8, R2, 0x17 ;  /* 0x0000000208027211 */ /* 0x000fce00078eb8ff */
.L_x_82:
[----:B------:R-:W-:Y:S05]  /*1680*/  BSYNC.RECONVERGENT B2 ;  /* 0x0000000000027941 */ /* 0x000fea0003800200 */
.L_x_79:
[----:B------:R-:W-:Y:S05]  /*1690*/  BRA `(.L_x_83) ;  /* 0x0000000000207947 */ /* 0x000fea0003800000 */
.L_x_78:
[----:B------:R-:W-:-:S04]  /*16a0*/  LOP3.LUT R2, R5, 0x80000000, R2, 0x48, !PT ;  /* 0x8000000005027812 */ /* 0x000fc800078e4802 */
[----:B------:R-:W-:Y:S01]  /*16b0*/  LOP3.LUT R2, R2, 0x7f800000, RZ, 0xfc, !PT ;  /* 0x7f80000002027812 */ /* 0x000fe200078efcff */
[----:B------:R-:W-:Y:S06]  /*16c0*/  BRA `(.L_x_83) ;  /* 0x0000000000147947 */ /* 0x000fec0003800000 */
.L_x_77:
[----:B------:R-:W-:Y:S01]  /*16d0*/  LOP3.LUT R2, R5, 0x80000000, R2, 0x48, !PT ;  /* 0x8000000005027812 */ /* 0x000fe200078e4802 */
[----:B------:R-:W-:Y:S06]  /*16e0*/  BRA `(.L_x_83) ;  /* 0x00000000000c7947 */ /* 0x000fec0003800000 */
.L_x_76:
[----:B------:R-:W0:Y:S01]  /*16f0*/  MUFU.RSQ R2, -QNAN ;  /* 0xffc0000000027908 */ /* 0x000e220000001400 */
[----:B------:R-:W-:Y:S05]  /*1700*/  BRA `(.L_x_83) ;  /* 0x0000000000047947 */ /* 0x000fea0003800000 */
.L_x_75:
[----:B------:R-:W-:-:S07]  /*1710*/  FADD.FTZ R2, R2, R5 ;  /* 0x0000000502027221 */ /* 0x000fce0000010000 */
.L_x_83:
[----:B------:R-:W-:Y:S05]  /*1720*/  BSYNC.RECONVERGENT B1 ;  /* 0x0000000000017941 */ /* 0x000fea0003800200 */
.L_x_73:
[----:B------:R-:W-:-:S04]  /*1730*/  HFMA2 R7, -RZ, RZ, 0, 0 ;  /* 0x00000000ff077431 */ /* 0x000fc800000001ff */
[----:B0-----:R-:W-:Y:S05]  /*1740*/  RET.REL.NODEC R6 `(_ZN6oscean17output_generation3gpu4cuda21bicubicResampleKernelEPKfPfiiii) ;  /* 0xffffffe8062c7950 */ /* 0x001fea0003c3ffff */
.L_x_84:
        /* <DEDUP_REMOVED lines=11> */
.L_x_103:


//--------------------- .text._ZN6oscean17output_generation3gpu4cuda22bilinearResampleKernelEPKfPfiiii --------------------------
	.section	.text._ZN6oscean17output_generation3gpu4cuda22bilinearResampleKernelEPKfPfiiii,"ax",@progbits
	.align	128
        .global         _ZN6oscean17output_generation3gpu4cuda22bilinearResampleKernelEPKfPfiiii
        .type           _ZN6oscean17output_generation3gpu4cuda22bilinearResampleKernelEPKfPfiiii,@function
        .size           _ZN6oscean17output_generation3gpu4cuda22bilinearResampleKernelEPKfPfiiii,(.L_x_104 - _ZN6oscean17output_generation3gpu4cuda22bilinearResampleKernelEPKfPfiiii)
        .other          _ZN6oscean17output_generation3gpu4cuda22bilinearResampleKernelEPKfPfiiii,@"STO_CUDA_ENTRY STV_DEFAULT"
_ZN6oscean17output_generation3gpu4cuda22bilinearResampleKernelEPKfPfiiii:
.text._ZN6oscean17output_generation3gpu4cuda22bilinearResampleKernelEPKfPfiiii:
        /* <DEDUP_REMOVED lines=29> */
[----:B------:R-:W-:Y:S05]  /*01d0*/  CALL.REL.NOINC `($__internal_3_$__cuda_sm3x_div_rn_noftz_f32_slowpath) ;  /* 0x0000000000fc7944 */ /* 0x000fea0003c00000 */
[----:B------:R-:W-:-:S07]  /*01e0*/  IMAD.MOV.U32 R4, RZ, RZ, R0 ;  /* 0x000000ffff047224 */ /* 0x000fce00078e0000 */
.L_x_86:
[----:B------:R-:W-:Y:S05]  /*01f0*/  BSYNC.RECONVERGENT B0 ;  /* 0x0000000000007941 */ /* 0x000fea0003800200 */
.L_x_85:
        /* <DEDUP_REMOVED lines=16> */
[----:B------:R-:W-:Y:S01]  /*0300*/  IMAD.MOV.U32 R3, RZ, RZ, R7 ;  /* 0x000000ffff037224 */ /* 0x000fe200078e0007 */
[----:B------:R-:W-:-:S07]  /*0310*/  MOV R6, 0x330 ;  /* 0x0000033000067802 */ /* 0x000fce0000000f00 */
[----:B------:R-:W-:Y:S05]  /*0320*/  CALL.REL.NOINC `($__internal_3_$__cuda_sm3x_div_rn_noftz_f32_slowpath) ;  /* 0x0000000000a87944 */ /* 0x000fea0003c00000 */
[----:B------:R-:W-:-:S07]  /*0330*/  IMAD.MOV.U32 R3, RZ, RZ, R0 ;  /* 0x000000ffff037224 */ /* 0x000fce00078e0000 */
.L_x_88:
[----:B------:R-:W-:Y:S05]  /*0340*/  BSYNC.RECONVERGENT B0 ;  /* 0x0000000000007941 */ /* 0x000fea0003800200 */
.L_x_87:
[----:B------:R-:W0:Y:S01]  /*0350*/  LDC.64 R8, c[0x0][0x390] ;  /* 0x0000e400ff087b82 */ /* 0x000e220000000a00 */
[----:B------:R-:W1:Y:S01]  /*0360*/  F2I.FLOOR.NTZ R12, R4 ;  /* 0x00000004000c7305 */ /* 0x000e620000207100 */
[----:B------:R-:W2:Y:S06]  /*0370*/  LDCU UR6, c[0x0][0x398] ;  /* 0x00007300ff0677ac */ /* 0x000eac0008000800 */
[----:B------:R-:W3:Y:S01]  /*0380*/  LDC.64 R6, c[0x0][0x380] ;  /* 0x0000e000ff067b82 */ /* 0x000ee20000000a00 */
[----:B------:R-:W4:Y:S01]  /*0390*/  F2I.FLOOR.NTZ R0, R3 ;  /* 0x0000000300007305 */ /* 0x000f220000207100 */
[----:B-1----:R-:W-:-:S02]  /*03a0*/  VIMNMX R13, PT, PT, RZ, R12, !PT ;  /* 0x0000000cff0d7248 */ /* 0x002fc40007fe0100 */
[----:B0-----:R-:W-:Y:S01]  /*03b0*/  IADD3 R11, PT, PT, R9, -0x1, RZ ;  /* 0xffffffff090b7810 */ /* 0x001fe20007ffe0ff */
[----:B------:R-:W-:Y:S01]  /*03c0*/  VIADD R9, R8, 0xffffffff ;  /* 0xffffffff08097836 */ /* 0x000fe20000000000 */
[----:B----4-:R-:W-:Y:S02]  /*03d0*/  VIMNMX R14, PT, PT, RZ, R0, !PT ;  /* 0x00000000ff0e7248 */ /* 0x010fe40007fe0100 */
[----:B------:R-:W-:Y:S02]  /*03e0*/  VIADDMNMX R11, R0, 0x1, R11, PT ;  /* 0x00000001000b7846 */ /* 0x000fe4000380010b */
[----:B------:R-:W-:-:S03]  /*03f0*/  VIADDMNMX R9, R12, 0x1, R9, PT ;  /* 0x000000010c097846 */ /* 0x000fc60003800109 */
[CC--:B------:R-:W-:Y:S02]  /*0400*/  IMAD R17, R11.reuse, R8.reuse, R13 ;  /* 0x000000080b117224 */ /* 0x0c0fe400078e020d */
[-CC-:B------:R-:W-:Y:S02]  /*0410*/  IMAD R19, R11, R8.reuse, R9.reuse ;  /* 0x000000080b137224 */ /* 0x180fe400078e0209 */
[----:B------:R-:W-:Y:S02]  /*0420*/  IMAD R15, R14, R8, R9 ;  /* 0x000000080e0f7224 */ /* 0x000fe400078e0209 */
[----:B---3--:R-:W-:-:S04]  /*0430*/  IMAD.WIDE R10, R19, 0x4, R6 ;  /* 0x00000004130a7825 */ /* 0x008fc800078e0206 */
[----:B------:R-:W-:Y:S02]  /*0440*/  IMAD R9, R14, R8, R13 ;  /* 0x000000080e097224 */ /* 0x000fe400078e020d */
[--C-:B------:R-:W-:Y:S01]  /*0450*/  IMAD.WIDE R14, R15, 0x4, R6.reuse ;  /* 0x000000040f0e7825 */ /* 0x100fe200078e0206 */
[----:B------:R-:W3:Y:S03]  /*0460*/  LDG.E R10, desc[UR4][R10.64] ;  /* 0x000000040a0a7981 */ /* 0x000ee6000c1e1900 */
[--C-:B------:R-:W-:Y:S02]  /*0470*/  IMAD.WIDE R16, R17, 0x4, R6.reuse ;  /* 0x0000000411107825 */ /* 0x100fe400078e0206 */
[----:B------:R-:W4:Y:S02]  /*0480*/  LDG.E R14, desc[UR4][R14.64] ;  /* 0x000000040e0e7981 */ /* 0x000f24000c1e1900 */
[----:B------:R-:W-:-:S02]  /*0490*/  IMAD.WIDE R8, R9, 0x4, R6 ;  /* 0x0000000409087825 */ /* 0x000fc400078e0206 */
[----:B------:R-:W5:Y:S01]  /*04a0*/  LDG.E R16, desc[UR4][R16.64] ;  /* 0x0000000410107981 */ /* 0x000f62000c1e1900 */
[----:B------:R-:W0:Y:S03]  /*04b0*/  LDC.64 R6, c[0x0][0x388] ;  /* 0x0000e200ff067b82 */ /* 0x000e260000000a00 */
[----:B------:R-:W5:Y:S01]  /*04c0*/  LDG.E R8, desc[UR4][R8.64] ;  /* 0x0000000408087981 */ /* 0x000f62000c1e1900 */
[----:B------:R-:W-:Y:S02]  /*04d0*/  I2FP.F32.S32 R13, R12 ;  /* 0x0000000c000d7245 */ /* 0x000fe40000201400 */
[----:B------:R-:W-:-:S03]  /*04e0*/  I2FP.F32.S32 R0, R0 ;  /* 0x0000000000007245 */ /* 0x000fc60000201400 */
[----:B------:R-:W-:-:S04]  /*04f0*/  FADD R13, -R13, R4 ;  /* 0x000000040d0d7221 */ /* 0x000fc80000000100 */
[----:B------:R-:W-:Y:S01]  /*0500*/  FADD R19, -R13, 1 ;  /* 0x3f8000000d137421 */ /* 0x000fe20000000100 */
[----:B------:R-:W-:Y:S01]  /*0510*/  FADD R0, -R0, R3 ;  /* 0x0000000300007221 */ /* 0x000fe20000000100 */
[----:B--2---:R-:W-:-:S03]  /*0520*/  IMAD R5, R2, UR6, R5 ;  /* 0x0000000602057c24 */ /* 0x004fc6000f8e0205 */
[----:B------:R-:W-:Y:S01]  /*0530*/  FADD R3, -R0, 1 ;  /* 0x3f80000000037421 */ /* 0x000fe20000000100 */
[----:B0-----:R-:W-:-:S04]  /*0540*/  IMAD.WIDE R6, R5, 0x4, R6 ;  /* 0x0000000405067825 */ /* 0x001fc800078e0206 */
[C---:B---3--:R-:W-:Y:S01]  /*0550*/  FMUL R11, R13.reuse, R10 ;  /* 0x0000000a0d0b7220 */ /* 0x048fe20000400000 */
[----:B----4-:R-:W-:-:S03]  /*0560*/  FMUL R13, R13, R14 ;  /* 0x0000000e0d0d7220 */ /* 0x010fc60000400000 */
[-C--:B-----5:R-:W-:Y:S01]  /*0570*/  FFMA R11, R16, R19.reuse, R11 ;  /* 0x00000013100b7223 */ /* 0x0a0fe2000000000b */
[----:B------:R-:W-:-:S03]  /*0580*/  FFMA R8, R8, R19, R13 ;  /* 0x0000001308087223 */ /* 0x000fc6000000000d */
[----:B------:R-:W-:-:S04]  /*0590*/  FMUL R11, R0, R11 ;  /* 0x0000000b000b7220 */ /* 0x000fc80000400000 */
[----:B------:R-:W-:-:S05]  /*05a0*/  FFMA R3, R8, R3, R11 ;  /* 0x0000000308037223 */ /* 0x000fca000000000b */
[----:B------:R-:W-:Y:S01]  /*05b0*/  STG.E desc[UR4][R6.64], R3 ;  /* 0x0000000306007986 */ /* 0x000fe2000c101904 */
[----:B------:R-:W-:Y:S05]  /*05c0*/  EXIT ;  /* 0x000000000000794d */ /* 0x000fea0003800000 */
        .weak           $__internal_3_$__cuda_sm3x_div_rn_noftz_f32_slowpath
        .type           $__internal_3_$__cuda_sm3x_div_rn_noftz_f32_slowpath,@function
        .size           $__internal_3_$__cuda_sm3x_div_rn_noftz_f32_slowpath,(.L_x_104 - $__internal_3_$__cuda_sm3x_div_rn_noftz_f32_slowpath)
$__internal_3_$__cuda_sm3x_div_rn_noftz_f32_slowpath:
        /* <DEDUP_REMOVED lines=32> */
[----:B------:R-:W-:Y:S02]  /*07d0*/  @!P1 FFMA R3, R3, 1.84467440737095516160e+19, RZ ;  /* 0x5f80000003039823 */ /* 0x000fe400000000ff */
[----:B------:R-:W-:-:S07]  /*07e0*/  @!P1 VIADD R7, R7, 0x40 ;  /* 0x0000004007079836 */ /* 0x000fce0000000000 */
.L_x_90:
[----:B------:R-:W-:Y:S01]  /*07f0*/  LEA R8, R12, 0xc0800000, 0x17 ;  /* 0xc08000000c087811 */ /* 0x000fe200078eb8ff */
[----:B------:R-:W-:Y:S03]  /*0800*/  BSSY.RECONVERGENT B2, `(.L_x_95) ;  /* 0x0000036000027945 */ /* 0x000fe60003800200 */
[----:B------:R-:W-:Y:S01]  /*0810*/  IADD3 R8, PT, PT, -R8, R3, RZ ;  /* 0x0000000308087210 */ /* 0x000fe20007ffe1ff */
[----:B------:R-:W-:-:S03]  /*0820*/  VIADD R3, R10, 0xffffff81 ;  /* 0xffffff810a037836 */ /* 0x000fc60000000000 */
        /* <DEDUP_REMOVED lines=14> */
[----:B------:R-:W-:-:S05]  /*0910*/  IMAD.IADD R11, R3, 0x1, R8 ;  /* 0x00000001030b7824 */ /* 0x000fca00078e0208 */
        /* <DEDUP_REMOVED lines=16> */
[----:B------:R-:W-:Y:S02]  /*0a20*/  VIADD R10, R11, 0x20 ;  /* 0x000000200b0a7836 */ /* 0x000fe40000000000 */
[----:B------:R-:W-:Y:S01]  /*0a30*/  LOP3.LUT R7, R7, 0x800000, RZ, 0xfc, !PT ;  /* 0x0080000007077812 */ /* 0x000fe200078efcff */
[----:B------:R-:W-:Y:S01]  /*0a40*/  IMAD.MOV R9, RZ, RZ, -R11 ;  /* 0x000000ffff097224 */ /* 0x000fe200078e0a0b */
[----:B------:R-:W-:-:S02]  /*0a50*/  FSETP.NEU.FTZ.AND P0, PT, R3, R8, PT ;  /* 0x000000080300720b */ /* 0x000fc40003f1d000 */
[----:B------:R-:W-:Y:S02]  /*0a60*/  SHF.L.U32 R10, R7, R10, RZ ;  /* 0x0000000a070a7219 */ /* 0x000fe400000006ff */
[----:B------:R-:W-:Y:S02]  /*0a70*/  SEL R8, R9, RZ, P2 ;  /* 0x000000ff09087207 */ /* 0x000fe40001000000 */
[----:B------:R-:W-:Y:S02]  /*0a80*/  ISETP.NE.AND P1, PT, R10, RZ, P1 ;  /* 0x000000ff0a00720c */ /* 0x000fe40000f25270 */
[----:B------:R-:W-:Y:S02]  /*0a90*/  SHF.R.U32.HI R8, RZ, R8, R7 ;  /* 0x00000008ff087219 */ /* 0x000fe40000011607 */
[----:B------:R-:W-:Y:S02]  /*0aa0*/  PLOP3.LUT P0, PT, P0, P1, PT, 0xf8, 0x8f ;  /* 0x00000000008f781c */ /* 0x000fe40000703f70 */
[----:B------:R-:W-:-:S02]  /*0ab0*/  SHF.R.U32.HI R10, RZ, 0x1, R8 ;  /* 0x00000001ff0a7819 */ /* 0x000fc40000011608 */
[----:B------:R-:W-:-:S04]  /*0ac0*/  SEL R3, RZ, 0x1, !P0 ;  /* 0x00000001ff037807 */ /* 0x000fc80004000000 */
[----:B------:R-:W-:-:S04]  /*0ad0*/  LOP3.LUT R3, R3, 0x1, R10, 0xf8, !PT ;  /* 0x0000000103037812 */ /* 0x000fc800078ef80a */
[----:B------:R-:W-:-:S05]  /*0ae0*/  LOP3.LUT R3, R3, R8, RZ, 0xc0, !PT ;  /* 0x0000000803037212 */ /* 0x000fca00078ec0ff */
[----:B------:R-:W-:-:S05]  /*0af0*/  IMAD.IADD R3, R10, 0x1, R3 ;  /* 0x000000010a037824 */ /* 0x000fca00078e0203 */
[----:B------:R-:W-:Y:S01]  /*0b00*/  LOP3.LUT R0, R3, R0, RZ, 0xfc, !PT ;  /* 0x0000000003007212 */ /* 0x000fe200078efcff */
[----:B------:R-:W-:Y:S06]  /*0b10*/  BRA `(.L_x_98) ;  /* 0x0000000000107947 */ /* 0x000fec0003800000 */
.L_x_97:
[----:B------:R-:W-:-:S04]  /*0b20*/  LOP3.LUT R0, R0, 0x80000000, RZ, 0xc0, !PT ;  /* 0x8000000000007812 */ /* 0x000fc800078ec0ff */
[----:B------:R-:W-:Y:S01]  /*0b30*/  LOP3.LUT R0, R0, 0x7f800000, RZ, 0xfc, !PT ;  /* 0x7f80000000007812 */ /* 0x000fe200078efcff */
[----:B------:R-:W-:Y:S06]  /*0b40*/  BRA `(.L_x_98) ;  /* 0x0000000000047947 */ /* 0x000fec0003800000 */
.L_x_96:
[----:B------:R-:W-:-:S07]  /*0b50*/  LEA R0, R8, R0, 0x17 ;  /* 0x0000000008007211 */ /* 0x000fce00078eb8ff */
.L_x_98:
[----:B------:R-:W-:Y:S05]  /*0b60*/  BSYNC.RECONVERGENT B2 ;  /* 0x0000000000027941 */ /* 0x000fea0003800200 */
.L_x_95:
[----:B------:R-:W-:Y:S05]  /*0b70*/  BRA `(.L_x_99) ;  /* 0x0000000000207947 */ /* 0x000fea0003800000 */
.L_x_94:
[----:B------:R-:W-:-:S04]  /*0b80*/  LOP3.LUT R0, R3, 0x80000000, R0, 0x48, !PT ;  /* 0x8000000003007812 */ /* 0x000fc800078e4800 */
[----:B------:R-:W-:Y:S01]  /*0b90*/  LOP3.LUT R0, R0, 0x7f800000, RZ, 0xfc, !PT ;  /* 0x7f80000000007812 */ /* 0x000fe200078efcff */
[----:B------:R-:W-:Y:S06]  /*0ba0*/  BRA `(.L_x_99) ;  /* 0x0000000000147947 */ /* 0x000fec0003800000 */
.L_x_93:
[----:B------:R-:W-:Y:S01]  /*0bb0*/  LOP3.LUT R0, R3, 0x80000000, R0, 0x48, !PT ;  /* 0x8000000003007812 */ /* 0x000fe200078e4800 */
[----:B------:R-:W-:Y:S06]  /*0bc0*/  BRA `(.L_x_99) ;  /* 0x00000000000c7947 */ /* 0x000fec0003800000 */
.L_x_92:
[----:B------:R-:W0:Y:S01]  /*0bd0*/  MUFU.RSQ R0, -QNAN ;  /* 0xffc0000000007908 */ /* 0x000e220000001400 */
[----:B------:R-:W-:Y:S05]  /*0be0*/  BRA `(.L_x_99) ;  /* 0x0000000000047947 */ /* 0x000fea0003800000 */
.L_x_91:
[----:B------:R-:W-:-:S07]  /*0bf0*/  FADD.FTZ R0, R0, R3 ;  /* 0x0000000300007221 */ /* 0x000fce0000010000 */
.L_x_99:
[----:B------:R-:W-:Y:S05]  /*0c00*/  BSYNC.RECONVERGENT B1 ;  /* 0x0000000000017941 */ /* 0x000fea0003800200 */
.L_x_89:
[----:B------:R-:W-:-:S04]  /*0c10*/  IMAD.MOV.U32 R7, RZ, RZ, 0x0 ;  /* 0x00000000ff077424 */ /* 0x000fc800078e00ff */
[----:B0-----:R-:W-:Y:S05]  /*0c20*/  RET.REL.NODEC R6 `(_ZN6oscean17output_generation3gpu4cuda22bilinearResampleKernelEPKfPfiiii) ;  /* 0xfffffff006f47950 */ /* 0x001fea0003c3ffff */
.L_x_100:
        /* <DEDUP_REMOVED lines=13> */
.L_x_104:


//--------------------- .nv.global.init           --------------------------
	.section	.nv.global.init,"aw",@progbits
	.align	4
.nv.global.init:
	.type		__cudart_i2opi_f,@object
	.size		__cudart_i2opi_f,(.L_0 - __cudart_i2opi_f)
__cudart_i2opi_f:
        /*0000*/ 	.byte	0x41, 0x90, 0x43, 0x3c, 0x99, 0x95, 0x62, 0xdb, 0xc0, 0xdd, 0x34, 0xf5, 0xd1, 0x57, 0x27, 0xfc
        /*0010*/ 	.byte	0x29, 0x15, 0x44, 0x4e, 0x6e, 0x83, 0xf9, 0xa2
.L_0:


//--------------------- .nv.shared.reserved.0     --------------------------
	.section	.nv.shared.reserved.0,"aw",@nobits
	.weak		__nv_reservedSMEM_offset_0_alias
	.size		__nv_reservedSMEM_offset_0_alias, 0, 64
	.other		__nv_reservedSMEM_offset_0_alias,@"STO_CUDA_RESERVED_SHARED STV_DEFAULT"
__nv_reservedSMEM_offset_0_alias:
	.zero		0
	.zero		64


//--------------------- .nv.constant0._ZN6oscean17output_generation3gpu4cuda27bilinearResampleBatchKernelEPKfPfiiiii --------------------------
	.section	.nv.constant0._ZN6oscean17output_generation3gpu4cuda27bilinearResampleBatchKernelEPKfPfiiiii,"a",@progbits
	.sectionflags	@""
	.align	4
.nv.constant0._ZN6oscean17output_generation3gpu4cuda27bilinearResampleBatchKernelEPKfPfiiiii:
	.zero		932


//--------------------- .nv.constant0._ZN6oscean17output_generation3gpu4cuda21lanczosResampleKernelEPKfPfiiiii --------------------------
	.section	.nv.constant0._ZN6oscean17output_generation3gpu4cuda21lanczosResampleKernelEPKfPfiiiii,"a",@progbits
	.sectionflags	@""
	.align	4
.nv.constant0._ZN6oscean17output_generation3gpu4cuda21lanczosResampleKernelEPKfPfiiiii:
	.zero		932


//--------------------- .nv.constant0._ZN6oscean17output_generation3gpu4cuda21bicubicResampleKernelEPKfPfiiii --------------------------
	.section	.nv.constant0._ZN6oscean17output_generation3gpu4cuda21bicubicResampleKernelEPKfPfiiii,"a",@progbits
	.sectionflags	@""
	.align	4
.nv.constant0._ZN6oscean17output_generation3gpu4cuda21bicubicResampleKernelEPKfPfiiii:
	.zero		928


//--------------------- .nv.constant0._ZN6oscean17output_generation3gpu4cuda22bilinearResampleKernelEPKfPfiiii --------------------------
	.section	.nv.constant0._ZN6oscean17output_generation3gpu4cuda22bilinearResampleKernelEPKfPfiiii,"a",@progbits
	.sectionflags	@""
	.align	4
.nv.constant0._ZN6oscean17output_generation3gpu4cuda22bilinearResampleKernelEPKfPfiiii:
	.zero		928


//--------------------- SYMBOLS --------------------------

	.type		.nv.reservedSmem.offset0,@object
	.size		.nv.reservedSmem.offset0,0x4
